	.target	sm_100a

	.elftype	@"ET_EXEC"


//--------------------- .note.nv.tkinfo           --------------------------
	.section	.note.nv.tkinfo,"",@"SHT_NOTE"
	.sectionflags	@"SHF_NOTE_NV_TKINFO"
	.tkinfo
        /*0018*/ 	.word	0x00000002
        /*0030*/ 	.string	""
        /*0030*/ 	.string	"ptxas"
        /*0030*/ 	.string	"Cuda compilation tools, release 13.0, V13.0.88"
        /*0030*/ 	.string	"Build cuda_13.0.r13.0/compiler.36424714_0"
        /*0030*/ 	.string	"-arch sm_100a -m 64 "



//--------------------- .note.nv.cuinfo           --------------------------
	.section	.note.nv.cuinfo,"",@"SHT_NOTE"
	.sectionflags	@"SHF_NOTE_NV_CUINFO"
        /*0018*/ 	.short	0x0002
        /*001a*/ 	.short	0x0064
        /*001c*/ 	.short	0x0082
	.zero		2


//--------------------- .nv.info                  --------------------------
	.section	.nv.info,"",@"SHT_CUDA_INFO"
	.align	4


	//----- nvinfo : EIATTR_REGCOUNT
	.align		4
        /*0000*/ 	.byte	0x04, 0x2f
        /*0002*/ 	.short	(.L_19 - .L_18)
	.align		4
.L_18:
        /*0004*/ 	.word	index@(_ZN7cutlass13device_kernelINS_4conv6kernel13ConvUniversalINS1_16ConvProblemShapeILNS1_8OperatorE0ELi3EEENS1_10collective14CollectiveConvINS1_47MainloopSm100TmaUmmaWarpSpecializedImplicitGemmILS5_0ELi16ELi3ELi1ELi2EN4cute5tupleIJNSA_1CILi1EEESD_SD_EEEEENSB_IJNSC_ILi128EEENSC_ILi64EEENSB_IJNSC_ILi32EEEEEEEEENS_10bfloat16_tESL_NSA_8TiledMMAINSA_8MMA_AtomIJNSA_20SM100_MMA_F16BF16_SSISL_SL_fLi128ELi64ELNSA_4UMMA5MajorE0ELSQ_0ELNSP_7ScaleInE0ELSR_0EEEEEENSA_6LayoutISE_NSB_IJNSC_ILi0EEESV_SV_EEEEENSB_IJNSA_10UnderscoreESY_SY_EEEEENS7_6detail27Sm100ImplicitGemmTileTraitsINSA_20SM90_TMA_LOAD_IM2COLENSA_14ComposedLayoutINSA_7SwizzleILi2ELi4ELi3EEENSA_18smem_ptr_flag_bitsILi16EEENSU_INSB_IJNSC_ILi8EEESI_EEENSB_IJSI_SD_EEEEEEEvEENS12_INSA_13SM90_TMA_LOADES1D_vEEEENS_8epilogue10collective18CollectiveEpilogueINS1I_23Sm100TmaWarpSpecializedILi3ELi2ELi32ELb1ELb0EEEJSK_NSB_IJNSU_ISG_SD_EENSU_ISI_SD_EEEEESL_NSB_IJNSB_IJllllEEESD_SV_EEESL_S1R_NS1I_6fusion15FusionCallbacksIS1M_NS1S_17LinearCombinationISL_fSL_fLNS_15FloatRoundStyleE2EEESK_S1P_JEEENSA_5SM1004TMEM4LOAD26SM100_TMEM_LOAD_32dp32b32xES13_S1D_NSA_39AutoVectorizingCopyWithAssumedAlignmentILi128EEENSA_21SM90_TMA_STORE_IM2COLES1D_S23_S23_EEEvvEEEEvNT_6ParamsE)
        /*0008*/ 	.word	0x0000007f


	//----- nvinfo : EIATTR_FRAME_SIZE
	.align		4
.L_19:
        /*000c*/ 	.byte	0x04, 0x11
        /*000e*/ 	.short	(.L_21 - .L_20)
	.align		4
.L_20:
        /*0010*/ 	.word	index@($__internal_2_$__cuda_sm10x_tcgen05_guardrail_trap_unallocated_columns_being_dealloced)
        /*0014*/ 	.word	0x00000008


	//----- nvinfo : EIATTR_FRAME_SIZE
	.align		4
.L_21:
        /*0018*/ 	.byte	0x04, 0x11
        /*001a*/ 	.short	(.L_23 - .L_22)
	.align		4
.L_22:
        /*001c*/ 	.word	index@($__internal_1_$__cuda_sm10x_tcgen05_guardrail_trap_phase_invalid_during_alloc)
        /*0020*/ 	.word	0x00000008


	//----- nvinfo : EIATTR_FRAME_SIZE
	.align		4
.L_23:
        /*0024*/ 	.byte	0x04, 0x11
        /*0026*/ 	.short	(.L_25 - .L_24)
	.align		4
.L_24:
        /*0028*/ 	.word	index@($__internal_0_$__cuda_sm10x_tcgen05_guardrail_trap_col_being_dealloced_not_returned_by_alloc)
        /*002c*/ 	.word	0x00000008


	//----- nvinfo : EIATTR_FRAME_SIZE
	.align		4
.L_25:
        /*0030*/ 	.byte	0x04, 0x11
        /*0032*/ 	.short	(.L_27 - .L_26)
	.align		4
.L_26:
        /*0034*/ 	.word	index@(_ZN7cutlass13device_kernelINS_4conv6kernel13ConvUniversalINS1_16ConvProblemShapeILNS1_8OperatorE0ELi3EEENS1_10collective14CollectiveConvINS1_47MainloopSm100TmaUmmaWarpSpecializedImplicitGemmILS5_0ELi16ELi3ELi1ELi2EN4cute5tupleIJNSA_1CILi1EEESD_SD_EEEEENSB_IJNSC_ILi128EEENSC_ILi64EEENSB_IJNSC_ILi32EEEEEEEEENS_10bfloat16_tESL_NSA_8TiledMMAINSA_8MMA_AtomIJNSA_20SM100_MMA_F16BF16_SSISL_SL_fLi128ELi64ELNSA_4UMMA5MajorE0ELSQ_0ELNSP_7ScaleInE0ELSR_0EEEEEENSA_6LayoutISE_NSB_IJNSC_ILi0EEESV_SV_EEEEENSB_IJNSA_10UnderscoreESY_SY_EEEEENS7_6detail27Sm100ImplicitGemmTileTraitsINSA_20SM90_TMA_LOAD_IM2COLENSA_14ComposedLayoutINSA_7SwizzleILi2ELi4ELi3EEENSA_18smem_ptr_flag_bitsILi16EEENSU_INSB_IJNSC_ILi8EEESI_EEENSB_IJSI_SD_EEEEEEEvEENS12_INSA_13SM90_TMA_LOADES1D_vEEEENS_8epilogue10collective18CollectiveEpilogueINS1I_23Sm100TmaWarpSpecializedILi3ELi2ELi32ELb1ELb0EEEJSK_NSB_IJNSU_ISG_SD_EENSU_ISI_SD_EEEEESL_NSB_IJNSB_IJllllEEESD_SV_EEESL_S1R_NS1I_6fusion15FusionCallbacksIS1M_NS1S_17LinearCombinationISL_fSL_fLNS_15FloatRoundStyleE2EEESK_S1P_JEEENSA_5SM1004TMEM4LOAD26SM100_TMEM_LOAD_32dp32b32xES13_S1D_NSA_39AutoVectorizingCopyWithAssumedAlignmentILi128EEENSA_21SM90_TMA_STORE_IM2COLES1D_S23_S23_EEEvvEEEEvNT_6ParamsE)
        /*0038*/ 	.word	0x00000008


	//----- nvinfo : EIATTR_MIN_STACK_SIZE
	.align		4
.L_27:
        /*003c*/ 	.byte	0x04, 0x12
        /*003e*/ 	.short	(.L_29 - .L_28)
	.align		4
.L_28:
        /*0040*/ 	.word	index@(_ZN7cutlass13device_kernelINS_4conv6kernel13ConvUniversalINS1_16ConvProblemShapeILNS1_8OperatorE0ELi3EEENS1_10collective14CollectiveConvINS1_47MainloopSm100TmaUmmaWarpSpecializedImplicitGemmILS5_0ELi16ELi3ELi1ELi2EN4cute5tupleIJNSA_1CILi1EEESD_SD_EEEEENSB_IJNSC_ILi128EEENSC_ILi64EEENSB_IJNSC_ILi32EEEEEEEEENS_10bfloat16_tESL_NSA_8TiledMMAINSA_8MMA_AtomIJNSA_20SM100_MMA_F16BF16_SSISL_SL_fLi128ELi64ELNSA_4UMMA5MajorE0ELSQ_0ELNSP_7ScaleInE0ELSR_0EEEEEENSA_6LayoutISE_NSB_IJNSC_ILi0EEESV_SV_EEEEENSB_IJNSA_10UnderscoreESY_SY_EEEEENS7_6detail27Sm100ImplicitGemmTileTraitsINSA_20SM90_TMA_LOAD_IM2COLENSA_14ComposedLayoutINSA_7SwizzleILi2ELi4ELi3EEENSA_18smem_ptr_flag_bitsILi16EEENSU_INSB_IJNSC_ILi8EEESI_EEENSB_IJSI_SD_EEEEEEEvEENS12_INSA_13SM90_TMA_LOADES1D_vEEEENS_8epilogue10collective18CollectiveEpilogueINS1I_23Sm100TmaWarpSpecializedILi3ELi2ELi32ELb1ELb0EEEJSK_NSB_IJNSU_ISG_SD_EENSU_ISI_SD_EEEEESL_NSB_IJNSB_IJllllEEESD_SV_EEESL_S1R_NS1I_6fusion15FusionCallbacksIS1M_NS1S_17LinearCombinationISL_fSL_fLNS_15FloatRoundStyleE2EEESK_S1P_JEEENSA_5SM1004TMEM4LOAD26SM100_TMEM_LOAD_32dp32b32xES13_S1D_NSA_39AutoVectorizingCopyWithAssumedAlignmentILi128EEENSA_21SM90_TMA_STORE_IM2COLES1D_S23_S23_EEEvvEEEEvNT_6ParamsE)
        /*0044*/ 	.word	0x00000008
.L_29:


//--------------------- .nv.compat                --------------------------
	.section	.nv.compat,"",@"SHT_CUDA_COMPAT_INFO"
	.align	4
        /*0000*/ 	.byte	0x02, 0x09, 0x01, 0x00, 0x02, 0x02, 0x02, 0x00, 0x02, 0x05, 0x05, 0x00, 0x03, 0x07, 0x01, 0x01
        /*0010*/ 	.byte	0x02, 0x03, 0x01, 0x00, 0x02, 0x06, 0x01, 0x00, 0x04, 0x0b, 0x08, 0x00, 0x09, 0x00, 0x00, 0x00
        /*0020*/ 	.byte	0x00, 0x00, 0x00, 0x00


//--------------------- .nv.info._ZN7cutlass13device_kernelINS_4conv6kernel13ConvUniversalINS1_16ConvProblemShapeILNS1_8OperatorE0ELi3EEENS1_10collective14CollectiveConvINS1_47MainloopSm100TmaUmmaWarpSpecializedImplicitGemmILS5_0ELi16ELi3ELi1ELi2EN4cute5tupleIJNSA_1CILi1EEESD_SD_EEEEENSB_IJNSC_ILi128EEENSC_ILi64EEENSB_IJNSC_ILi32EEEEEEEEENS_10bfloat16_tESL_NSA_8TiledMMAINSA_8MMA_AtomIJNSA_20SM100_MMA_F16BF16_SSISL_SL_fLi128ELi64ELNSA_4UMMA5MajorE0ELSQ_0ELNSP_7ScaleInE0ELSR_0EEEEEENSA_6LayoutISE_NSB_IJNSC_ILi0EEESV_SV_EEEEENSB_IJNSA_10UnderscoreESY_SY_EEEEENS7_6detail27Sm100ImplicitGemmTileTraitsINSA_20SM90_TMA_LOAD_IM2COLENSA_14ComposedLayoutINSA_7SwizzleILi2ELi4ELi3EEENSA_18smem_ptr_flag_bitsILi16EEENSU_INSB_IJNSC_ILi8EEESI_EEENSB_IJSI_SD_EEEEEEEvEENS12_INSA_13SM90_TMA_LOADES1D_vEEEENS_8epilogue10collective18CollectiveEpilogueINS1I_23Sm100TmaWarpSpecializedILi3ELi2ELi32ELb1ELb0EEEJSK_NSB_IJNSU_ISG_SD_EENSU_ISI_SD_EEEEESL_NSB_IJNSB_IJllllEEESD_SV_EEESL_S1R_NS1I_6fusion15FusionCallbacksIS1M_NS1S_17LinearCombinationISL_fSL_fLNS_15FloatRoundStyleE2EEESK_S1P_JEEENSA_5SM1004TMEM4LOAD26SM100_TMEM_LOAD_32dp32b32xES13_S1D_NSA_39AutoVectorizingCopyWithAssumedAlignmentILi128EEENSA_21SM90_TMA_STORE_IM2COLES1D_S23_S23_EEEvvEEEEvNT_6ParamsE --------------------------
	.section	.nv.info._ZN7cutlass13device_kernelINS_4conv6kernel13ConvUniversalINS1_16ConvProblemShapeILNS1_8OperatorE0ELi3EEENS1_10collective14CollectiveConvINS1_47MainloopSm100TmaUmmaWarpSpecializedImplicitGemmILS5_0ELi16ELi3ELi1ELi2EN4cute5tupleIJNSA_1CILi1EEESD_SD_EEEEENSB_IJNSC_ILi128EEENSC_ILi64EEENSB_IJNSC_ILi32EEEEEEEEENS_10bfloat16_tESL_NSA_8TiledMMAINSA_8MMA_AtomIJNSA_20SM100_MMA_F16BF16_SSISL_SL_fLi128ELi64ELNSA_4UMMA5MajorE0ELSQ_0ELNSP_7ScaleInE0ELSR_0EEEEEENSA_6LayoutISE_NSB_IJNSC_ILi0EEESV_SV_EEEEENSB_IJNSA_10UnderscoreESY_SY_EEEEENS7_6detail27Sm100ImplicitGemmTileTraitsINSA_20SM90_TMA_LOAD_IM2COLENSA_14ComposedLayoutINSA_7SwizzleILi2ELi4ELi3EEENSA_18smem_ptr_flag_bitsILi16EEENSU_INSB_IJNSC_ILi8EEESI_EEENSB_IJSI_SD_EEEEEEEvEENS12_INSA_13SM90_TMA_LOADES1D_vEEEENS_8epilogue10collective18CollectiveEpilogueINS1I_23Sm100TmaWarpSpecializedILi3ELi2ELi32ELb1ELb0EEEJSK_NSB_IJNSU_ISG_SD_EENSU_ISI_SD_EEEEESL_NSB_IJNSB_IJllllEEESD_SV_EEESL_S1R_NS1I_6fusion15FusionCallbacksIS1M_NS1S_17LinearCombinationISL_fSL_fLNS_15FloatRoundStyleE2EEESK_S1P_JEEENSA_5SM1004TMEM4LOAD26SM100_TMEM_LOAD_32dp32b32xES13_S1D_NSA_39AutoVectorizingCopyWithAssumedAlignmentILi128EEENSA_21SM90_TMA_STORE_IM2COLES1D_S23_S23_EEEvvEEEEvNT_6ParamsE,"",@"SHT_CUDA_INFO"
	.sectionflags	@""
	.align	4


	//----- nvinfo : EIATTR_CUDA_API_VERSION
	.align		4
        /*0000*/ 	.byte	0x04, 0x37
        /*0002*/ 	.short	(.L_31 - .L_30)
.L_30:
        /*0004*/ 	.word	0x00000082


	//----- nvinfo : EIATTR_KPARAM_INFO
	.align		4
.L_31:
        /*0008*/ 	.byte	0x04, 0x17
        /*000a*/ 	.short	(.L_33 - .L_32)
.L_32:
        /*000c*/ 	.word	0x00000000
        /*0010*/ 	.short	0x0000
        /*0012*/ 	.short	0x0000
        /*0014*/ 	.byte	0x00, 0xf0, 0x01, 0x24


	//----- nvinfo : EIATTR_AT_ENTRY_FRAGMENTS
	.align		4
.L_33:
        /*0018*/ 	.byte	0x04, 0x4f
        /*001a*/ 	.short	(.L_35 - .L_34)


	//   ....[0]....
.L_34:
        /*001c*/ 	.word	0x00000006


	//----- nvinfo : EIATTR_RESERVED_SMEM_USED
	.align		4
.L_35:
        /*0020*/ 	.byte	0x01, 0x41
	.zero		2


	//----- nvinfo : EIATTR_SPARSE_MMA_MASK
	.align		4
        /*0024*/ 	.byte	0x03, 0x50
        /*0026*/ 	.short	0x0000


	//----- nvinfo : EIATTR_TCGEN05_1CTA_USED
	.align		4
        /*0028*/ 	.byte	0x01, 0x51
	.zero		2


	//----- nvinfo : EIATTR_MAXREG_COUNT
	.align		4
        /*002c*/ 	.byte	0x03, 0x1b
        /*002e*/ 	.short	0x00ff


	//----- nvinfo : EIATTR_NUM_BARRIERS
	.align		4
        /*0030*/ 	.byte	0x02, 0x4c
        /*0032*/ 	.byte	0x07
	.zero		1


	//----- nvinfo : EIATTR_EXTERNS
	.align		4
        /*0034*/ 	.byte	0x04, 0x0f
        /*0036*/ 	.short	(.L_37 - .L_36)


	//   ....[0]....
	.align		4
.L_36:
        /*0038*/ 	.word	index@(__assertfail)


	//----- nvinfo : EIATTR_MERCURY_ISA_VERSION
	.align		4
.L_37:
        /*003c*/ 	.byte	0x03, 0x5f
        /*003e*/ 	.short	0x0101


	//----- nvinfo : EIATTR_INT_WARP_WIDE_INSTR_OFFSETS
	.align		4
        /*0040*/ 	.byte	0x04, 0x31
        /*0042*/ 	.short	(.L_39 - .L_38)


	//   ....[0]....
.L_38:
        /*0044*/ 	.word	0x000043d0


	//   ....[1]....
        /*0048*/ 	.word	0x000043f0


	//   ....[2]....
        /*004c*/ 	.word	0x00004420


	//   ....[3]....
        /*0050*/ 	.word	0x00005120


	//   ....[4]....
        /*0054*/ 	.word	0x00005240


	//   ....[5]....
        /*0058*/ 	.word	0x000053f0


	//   ....[6]....
        /*005c*/ 	.word	0x00005450


	//----- nvinfo : EIATTR_COOP_GROUP_MASK_REGIDS
	.align		4
.L_39:
        /*0060*/ 	.byte	0x04, 0x29
        /*0062*/ 	.short	(.L_41 - .L_40)


	//   ....[0]....
.L_40:
        /*0064*/ 	.word	0xffffffff


	//   ....[1]....
        /*0068*/ 	.word	0xffffffff


	//   ....[2]....
        /*006c*/ 	.word	0xffffffff


	//   ....[3]....
        /*0070*/ 	.word	0xffffffff


	//   ....[4]....
        /*0074*/ 	.word	0xffffffff


	//   ....[5]....
        /*0078*/ 	.word	0xffffffff


	//   ....[6]....
        /*007c*/ 	.word	0xffffffff


	//   ....[7]....
        /*0080*/ 	.word	0xffffffff


	//   ....[8]....
        /*0084*/ 	.word	0xffffffff


	//   ....[9]....
        /*0088*/ 	.word	0xffffffff


	//   ....[10]....
        /*008c*/ 	.word	0xffffffff


	//   ....[11]....
        /*0090*/ 	.word	0xffffffff


	//----- nvinfo : EIATTR_COOP_GROUP_INSTR_OFFSETS
	.align		4
.L_41:
        /*0094*/ 	.byte	0x04, 0x28
        /*0096*/ 	.short	(.L_43 - .L_42)


	//   ....[0]....
.L_42:
        /*0098*/ 	.word	0x00000090


	//   ....[1]....
        /*009c*/ 	.word	0x00000520


	//   ....[2]....
        /*00a0*/ 	.word	0x00000840


	//   ....[3]....
        /*00a4*/ 	.word	0x000009c0


	//   ....[4]....
        /*00a8*/ 	.word	0x00000ac0


	//   ....[5]....
        /*00ac*/ 	.word	0x00000c10


	//   ....[6]....
        /*00b0*/ 	.word	0x00002430


	//   ....[7]....
        /*00b4*/ 	.word	0x00003810


	//   ....[8]....
        /*00b8*/ 	.word	0x00003a20


	//   ....[9]....
        /*00bc*/ 	.word	0x00003a50


	//   ....[10]....
        /*00c0*/ 	.word	0x000042b0


	//   ....[11]....
        /*00c4*/ 	.word	0x000044f0


	//----- nvinfo : EIATTR_VRC_CTA_INIT_COUNT
	.align		4
.L_43:
        /*00c8*/ 	.byte	0x02, 0x4a
        /*00ca*/ 	.byte	0x80
	.zero		1


	//----- nvinfo : EIATTR_SYSCALL_OFFSETS
	.align		4
        /*00cc*/ 	.byte	0x04, 0x46
        /*00ce*/ 	.short	(.L_45 - .L_44)


	//   ....[0]....
.L_44:
        /*00d0*/ 	.word	0x000061b0


	//   ....[1]....
        /*00d4*/ 	.word	0x000062a0


	//   ....[2]....
        /*00d8*/ 	.word	0x00006c80


	//   ....[3]....
        /*00dc*/ 	.word	0x000079a0


	//----- nvinfo : EIATTR_MBARRIER_INSTR_OFFSETS
	.align		4
.L_45:
        /*00e0*/ 	.byte	0x04, 0x39
        /*00e2*/ 	.short	(.L_47 - .L_46)


	//   ....[0]....
.L_46:
        /*00e4*/ 	.word	0x00000620
        /*00e8*/ 	.word	0x000000ff
        /*00ec*/ 	.word	0x00000000
        /*00f0*/ 	.short	0x0100
        /*00f2*/ 	.byte	0x04
	.zero		1


	//   ....[1]....
        /*00f4*/ 	.word	0x00000630
        /*00f8*/ 	.word	0x000000ff
        /*00fc*/ 	.word	0x00000080
        /*0100*/ 	.short	0x0100
        /*0102*/ 	.byte	0x04
	.zero		1


	//   ....[2]....
        /*0104*/ 	.word	0x00000640
        /*0108*/ 	.word	0x000000ff
        /*010c*/ 	.word	0x00000008
        /*0110*/ 	.short	0x0100
        /*0112*/ 	.byte	0x04
	.zero		1


	//   ....[3]....
        /*0114*/ 	.word	0x00000650
        /*0118*/ 	.word	0x000000ff
        /*011c*/ 	.word	0x00000088
        /*0120*/ 	.short	0x0100
        /*0122*/ 	.byte	0x04
	.zero		1


	//   ....[4]....
        /*0124*/ 	.word	0x00000660
        /*0128*/ 	.word	0x000000ff
        /*012c*/ 	.word	0x00000010
        /*0130*/ 	.short	0x0100
        /*0132*/ 	.byte	0x04
	.zero		1


	//   ....[5]....
        /*0134*/ 	.word	0x00000670
        /*0138*/ 	.word	0x000000ff
        /*013c*/ 	.word	0x00000090
        /*0140*/ 	.short	0x0100
        /*0142*/ 	.byte	0x04
	.zero		1


	//   ....[6]....
        /*0144*/ 	.word	0x00000680
        /*0148*/ 	.word	0x000000ff
        /*014c*/ 	.word	0x00000018
        /*0150*/ 	.short	0x0100
        /*0152*/ 	.byte	0x04
	.zero		1


	//   ....[7]....
        /*0154*/ 	.word	0x00000690
        /*0158*/ 	.word	0x000000ff
        /*015c*/ 	.word	0x00000098
        /*0160*/ 	.short	0x0100
        /*0162*/ 	.byte	0x04
	.zero		1


	//   ....[8]....
        /*0164*/ 	.word	0x000006a0
        /*0168*/ 	.word	0x000000ff
        /*016c*/ 	.word	0x00000020
        /*0170*/ 	.short	0x0100
        /*0172*/ 	.byte	0x04
	.zero		1


	//   ....[9]....
        /*0174*/ 	.word	0x000006b0
        /*0178*/ 	.word	0x000000ff
        /*017c*/ 	.word	0x000000a0
        /*0180*/ 	.short	0x0100
        /*0182*/ 	.byte	0x04
	.zero		1


	//   ....[10]....
        /*0184*/ 	.word	0x000006c0
        /*0188*/ 	.word	0x000000ff
        /*018c*/ 	.word	0x00000028
        /*0190*/ 	.short	0x0100
        /*0192*/ 	.byte	0x04
	.zero		1


	//   ....[11]....
        /*0194*/ 	.word	0x000006d0
        /*0198*/ 	.word	0x000000ff
        /*019c*/ 	.word	0x000000a8
        /*01a0*/ 	.short	0x0100
        /*01a2*/ 	.byte	0x04
	.zero		1


	//   ....[12]....
        /*01a4*/ 	.word	0x000006e0
        /*01a8*/ 	.word	0x000000ff
        /*01ac*/ 	.word	0x00000030
        /*01b0*/ 	.short	0x0100
        /*01b2*/ 	.byte	0x04
	.zero		1


	//   ....[13]....
        /*01b4*/ 	.word	0x000006f0
        /*01b8*/ 	.word	0x000000ff
        /*01bc*/ 	.word	0x000000b0
        /*01c0*/ 	.short	0x0100
        /*01c2*/ 	.byte	0x04
	.zero		1


	//   ....[14]....
        /*01c4*/ 	.word	0x00000700
        /*01c8*/ 	.word	0x000000ff
        /*01cc*/ 	.word	0x00000038
        /*01d0*/ 	.short	0x0100
        /*01d2*/ 	.byte	0x04
	.zero		1


	//   ....[15]....
        /*01d4*/ 	.word	0x00000710
        /*01d8*/ 	.word	0x000000ff
        /*01dc*/ 	.word	0x000000b8
        /*01e0*/ 	.short	0x0100
        /*01e2*/ 	.byte	0x04
	.zero		1


	//   ....[16]....
        /*01e4*/ 	.word	0x00000720
        /*01e8*/ 	.word	0x000000ff
        /*01ec*/ 	.word	0x00000040
        /*01f0*/ 	.short	0x0100
        /*01f2*/ 	.byte	0x04
	.zero		1


	//   ....[17]....
        /*01f4*/ 	.word	0x00000730
        /*01f8*/ 	.word	0x000000ff
        /*01fc*/ 	.word	0x000000c0
        /*0200*/ 	.short	0x0100
        /*0202*/ 	.byte	0x04
	.zero		1


	//   ....[18]....
        /*0204*/ 	.word	0x00000740
        /*0208*/ 	.word	0x000000ff
        /*020c*/ 	.word	0x00000048
        /*0210*/ 	.short	0x0100
        /*0212*/ 	.byte	0x04
	.zero		1


	//   ....[19]....
        /*0214*/ 	.word	0x00000750
        /*0218*/ 	.word	0x000000ff
        /*021c*/ 	.word	0x000000c8
        /*0220*/ 	.short	0x0100
        /*0222*/ 	.byte	0x04
	.zero		1


	//   ....[20]....
        /*0224*/ 	.word	0x00000760
        /*0228*/ 	.word	0x000000ff
        /*022c*/ 	.word	0x00000050
        /*0230*/ 	.short	0x0100
        /*0232*/ 	.byte	0x04
	.zero		1


	//   ....[21]....
        /*0234*/ 	.word	0x00000770
        /*0238*/ 	.word	0x000000ff
        /*023c*/ 	.word	0x000000d0
        /*0240*/ 	.short	0x0100
        /*0242*/ 	.byte	0x04
	.zero		1


	//   ....[22]....
        /*0244*/ 	.word	0x00000780
        /*0248*/ 	.word	0x000000ff
        /*024c*/ 	.word	0x00000058
        /*0250*/ 	.short	0x0100
        /*0252*/ 	.byte	0x04
	.zero		1


	//   ....[23]....
        /*0254*/ 	.word	0x00000790
        /*0258*/ 	.word	0x000000ff
        /*025c*/ 	.word	0x000000d8
        /*0260*/ 	.short	0x0100
        /*0262*/ 	.byte	0x04
	.zero		1


	//   ....[24]....
        /*0264*/ 	.word	0x000007a0
        /*0268*/ 	.word	0x000000ff
        /*026c*/ 	.word	0x00000060
        /*0270*/ 	.short	0x0100
        /*0272*/ 	.byte	0x04
	.zero		1


	//   ....[25]....
        /*0274*/ 	.word	0x000007b0
        /*0278*/ 	.word	0x000000ff
        /*027c*/ 	.word	0x000000e0
        /*0280*/ 	.short	0x0100
        /*0282*/ 	.byte	0x04
	.zero		1


	//   ....[26]....
        /*0284*/ 	.word	0x000007c0
        /*0288*/ 	.word	0x000000ff
        /*028c*/ 	.word	0x00000068
        /*0290*/ 	.short	0x0100
        /*0292*/ 	.byte	0x04
	.zero		1


	//   ....[27]....
        /*0294*/ 	.word	0x000007d0
        /*0298*/ 	.word	0x000000ff
        /*029c*/ 	.word	0x000000e8
        /*02a0*/ 	.short	0x0100
        /*02a2*/ 	.byte	0x04
	.zero		1


	//   ....[28]....
        /*02a4*/ 	.word	0x000007e0
        /*02a8*/ 	.word	0x000000ff
        /*02ac*/ 	.word	0x00000070
        /*02b0*/ 	.short	0x0100
        /*02b2*/ 	.byte	0x04
	.zero		1


	//   ....[29]....
        /*02b4*/ 	.word	0x000007f0
        /*02b8*/ 	.word	0x000000ff
        /*02bc*/ 	.word	0x000000f0
        /*02c0*/ 	.short	0x0100
        /*02c2*/ 	.byte	0x04
	.zero		1


	//   ....[30]....
        /*02c4*/ 	.word	0x00000800
        /*02c8*/ 	.word	0x000000ff
        /*02cc*/ 	.word	0x00000078
        /*02d0*/ 	.short	0x0100
        /*02d2*/ 	.byte	0x04
	.zero		1


	//   ....[31]....
        /*02d4*/ 	.word	0x00000810
        /*02d8*/ 	.word	0x000000ff
        /*02dc*/ 	.word	0x000000f8
        /*02e0*/ 	.short	0x0100
        /*02e2*/ 	.byte	0x04
	.zero		1


	//   ....[32]....
        /*02e4*/ 	.word	0x00000950
        /*02e8*/ 	.word	0x000000ff
        /*02ec*/ 	.word	0x00000100
        /*02f0*/ 	.short	0x0100
        /*02f2*/ 	.byte	0x04
	.zero		1


	//   ....[33]....
        /*02f4*/ 	.word	0x00000960
        /*02f8*/ 	.word	0x000000ff
        /*02fc*/ 	.word	0x00000118
        /*0300*/ 	.short	0x0100
        /*0302*/ 	.byte	0x04
	.zero		1


	//   ....[34]....
        /*0304*/ 	.word	0x00000970
        /*0308*/ 	.word	0x000000ff
        /*030c*/ 	.word	0x00000108
        /*0310*/ 	.short	0x0100
        /*0312*/ 	.byte	0x04
	.zero		1


	//   ....[35]....
        /*0314*/ 	.word	0x00000980
        /*0318*/ 	.word	0x000000ff
        /*031c*/ 	.word	0x00000120
        /*0320*/ 	.short	0x0100
        /*0322*/ 	.byte	0x04
	.zero		1


	//   ....[36]....
        /*0324*/ 	.word	0x00000990
        /*0328*/ 	.word	0x000000ff
        /*032c*/ 	.word	0x00000110
        /*0330*/ 	.short	0x0100
        /*0332*/ 	.byte	0x04
	.zero		1


	//   ....[37]....
        /*0334*/ 	.word	0x000009a0
        /*0338*/ 	.word	0x000000ff
        /*033c*/ 	.word	0x00000128
        /*0340*/ 	.short	0x0100
        /*0342*/ 	.byte	0x04
	.zero		1


	//   ....[38]....
        /*0344*/ 	.word	0x00000a90
        /*0348*/ 	.word	0x000000ff
        /*034c*/ 	.word	0x00000130
        /*0350*/ 	.short	0x0100
        /*0352*/ 	.byte	0x06
	.zero		1


	//   ....[39]....
        /*0354*/ 	.word	0x00000aa0
        /*0358*/ 	.word	0x000000ff
        /*035c*/ 	.word	0x00000138
        /*0360*/ 	.short	0x0100
        /*0362*/ 	.byte	0x06
	.zero		1


	//   ....[40]....
        /*0364*/ 	.word	0x00000be0
        /*0368*/ 	.word	0x000000ff
        /*036c*/ 	.word	0x00000140
        /*0370*/ 	.short	0x0100
        /*0372*/ 	.byte	0x06
	.zero		1


	//   ....[41]....
        /*0374*/ 	.word	0x00000bf0
        /*0378*/ 	.word	0x000000ff
        /*037c*/ 	.word	0x00000148
        /*0380*/ 	.short	0x0100
        /*0382*/ 	.byte	0x06
	.zero		1


	//   ....[42]....
        /*0384*/ 	.word	0x00000d40
        /*0388*/ 	.word	0x000000ff
        /*038c*/ 	.word	0x00000150
        /*0390*/ 	.short	0x0100
        /*0392*/ 	.byte	0x04
	.zero		1


	//   ....[43]....
        /*0394*/ 	.word	0x00000d50
        /*0398*/ 	.word	0x000000ff
        /*039c*/ 	.word	0x00000160
        /*03a0*/ 	.short	0x0100
        /*03a2*/ 	.byte	0x04
	.zero		1


	//   ....[44]....
        /*03a4*/ 	.word	0x00000d60
        /*03a8*/ 	.word	0x000000ff
        /*03ac*/ 	.word	0x00000158
        /*03b0*/ 	.short	0x0100
        /*03b2*/ 	.byte	0x04
	.zero		1


	//   ....[45]....
        /*03b4*/ 	.word	0x00000d70
        /*03b8*/ 	.word	0x000000ff
        /*03bc*/ 	.word	0x00000168
        /*03c0*/ 	.short	0x0100
        /*03c2*/ 	.byte	0x04
	.zero		1


	//   ....[46]....
        /*03c4*/ 	.word	0x000016f0
        /*03c8*/ 	.word	0x000000ff
        /*03cc*/ 	.word	0x00000080
        /*03d0*/ 	.short	0x010a
        /*03d2*/ 	.byte	0x04
	.zero		1


	//   ....[47]....
        /*03d4*/ 	.word	0x00001a00
        /*03d8*/ 	.word	0x000000ff
        /*03dc*/ 	.word	0x00000080
        /*03e0*/ 	.short	0x010a
        /*03e2*/ 	.byte	0x09
	.zero		1


	//   ....[48]....
        /*03e4*/ 	.word	0x00001b70
        /*03e8*/ 	.word	0x000000ff
        /*03ec*/ 	.word	0x00000080
        /*03f0*/ 	.short	0x010a
        /*03f2*/ 	.byte	0x08
	.zero		1


	//   ....[49]....
        /*03f4*/ 	.word	0x00001d90
        /*03f8*/ 	.word	0x000000ff
        /*03fc*/ 	.word	0x00000138
        /*0400*/ 	.short	0x0101
        /*0402*/ 	.byte	0x1e
	.zero		1


	//   ....[50]....
        /*0404*/ 	.word	0x00001dc0
        /*0408*/ 	.word	0x000000ff
        /*040c*/ 	.word	0x00000080
        /*0410*/ 	.short	0x010a
        /*0412*/ 	.byte	0x04
	.zero		1


	//   ....[51]....
        /*0414*/ 	.word	0x000020a0
        /*0418*/ 	.word	0x000000ff
        /*041c*/ 	.word	0x00000080
        /*0420*/ 	.short	0x010a
        /*0422*/ 	.byte	0x09
	.zero		1


	//   ....[52]....
        /*0424*/ 	.word	0x00002210
        /*0428*/ 	.word	0x000000ff
        /*042c*/ 	.word	0x00000080
        /*0430*/ 	.short	0x010a
        /*0432*/ 	.byte	0x08
	.zero		1


	//   ....[53]....
        /*0434*/ 	.word	0x00002440
        /*0438*/ 	.word	0x000000ff
        /*043c*/ 	.word	0x00000140
        /*0440*/ 	.short	0x010a
        /*0442*/ 	.byte	0x1e
	.zero		1


	//   ....[54]....
        /*0444*/ 	.word	0x00002500
        /*0448*/ 	.word	0x000000ff
        /*044c*/ 	.word	0x00000000
        /*0450*/ 	.short	0x0101
        /*0452*/ 	.byte	0x04
	.zero		1


	//   ....[55]....
        /*0454*/ 	.word	0x00002b00
        /*0458*/ 	.word	0x000000ff
        /*045c*/ 	.word	0x00000000
        /*0460*/ 	.short	0x010a
        /*0462*/ 	.byte	0x04
	.zero		1


	//   ....[56]....
        /*0464*/ 	.word	0x00002ba0
        /*0468*/ 	.word	0x000000ff
        /*046c*/ 	.word	0x00000000
        /*0470*/ 	.short	0x010a
        /*0472*/ 	.byte	0x05
	.zero		1


	//   ....[57]....
        /*0474*/ 	.word	0x00002c40
        /*0478*/ 	.word	0x000000ff
        /*047c*/ 	.word	0x00000000
        /*0480*/ 	.short	0x010a
        /*0482*/ 	.byte	0x05
	.zero		1


	//   ....[58]....
        /*0484*/ 	.word	0x00002ce0
        /*0488*/ 	.word	0x000000ff
        /*048c*/ 	.word	0x00000000
        /*0490*/ 	.short	0x010a
        /*0492*/ 	.byte	0x05
	.zero		1


	//   ....[59]....
        /*0494*/ 	.word	0x00002d80
        /*0498*/ 	.word	0x000000ff
        /*049c*/ 	.word	0x00000000
        /*04a0*/ 	.short	0x010a
        /*04a2*/ 	.byte	0x05
	.zero		1


	//   ....[60]....
        /*04a4*/ 	.word	0x00002e20
        /*04a8*/ 	.word	0x000000ff
        /*04ac*/ 	.word	0x00000000
        /*04b0*/ 	.short	0x010a
        /*04b2*/ 	.byte	0x05
	.zero		1


	//   ....[61]....
        /*04b4*/ 	.word	0x00002ec0
        /*04b8*/ 	.word	0x000000ff
        /*04bc*/ 	.word	0x00000000
        /*04c0*/ 	.short	0x010a
        /*04c2*/ 	.byte	0x05
	.zero		1


	//   ....[62]....
        /*04c4*/ 	.word	0x00002f60
        /*04c8*/ 	.word	0x000000ff
        /*04cc*/ 	.word	0x00000000
        /*04d0*/ 	.short	0x010a
        /*04d2*/ 	.byte	0x05
	.zero		1


	//   ....[63]....
        /*04d4*/ 	.word	0x00003000
        /*04d8*/ 	.word	0x000000ff
        /*04dc*/ 	.word	0x00000000
        /*04e0*/ 	.short	0x010a
        /*04e2*/ 	.byte	0x05
	.zero		1


	//   ....[64]....
        /*04e4*/ 	.word	0x000030a0
        /*04e8*/ 	.word	0x000000ff
        /*04ec*/ 	.word	0x00000000
        /*04f0*/ 	.short	0x010a
        /*04f2*/ 	.byte	0x05
	.zero		1


	//   ....[65]....
        /*04f4*/ 	.word	0x00003140
        /*04f8*/ 	.word	0x000000ff
        /*04fc*/ 	.word	0x00000000
        /*0500*/ 	.short	0x010a
        /*0502*/ 	.byte	0x05
	.zero		1


	//   ....[66]....
        /*0504*/ 	.word	0x000031e0
        /*0508*/ 	.word	0x000000ff
        /*050c*/ 	.word	0x00000000
        /*0510*/ 	.short	0x010a
        /*0512*/ 	.byte	0x05
	.zero		1


	//   ....[67]....
        /*0514*/ 	.word	0x00003280
        /*0518*/ 	.word	0x000000ff
        /*051c*/ 	.word	0x00000000
        /*0520*/ 	.short	0x010a
        /*0522*/ 	.byte	0x05
	.zero		1


	//   ....[68]....
        /*0524*/ 	.word	0x00003320
        /*0528*/ 	.word	0x000000ff
        /*052c*/ 	.word	0x00000000
        /*0530*/ 	.short	0x010a
        /*0532*/ 	.byte	0x05
	.zero		1


	//   ....[69]....
        /*0534*/ 	.word	0x000033c0
        /*0538*/ 	.word	0x000000ff
        /*053c*/ 	.word	0x00000000
        /*0540*/ 	.short	0x010a
        /*0542*/ 	.byte	0x05
	.zero		1


	//   ....[70]....
        /*0544*/ 	.word	0x00003470
        /*0548*/ 	.word	0x00000000
        /*054c*/ 	.word	0x00000000
        /*0550*/ 	.short	0x010a
        /*0552*/ 	.byte	0xff
	.zero		1


	//   ....[71]....
        /*0554*/ 	.word	0x000035c0
        /*0558*/ 	.word	0x000000ff
        /*055c*/ 	.word	0x00000148
        /*0560*/ 	.short	0x010a
        /*0562*/ 	.byte	0x04
	.zero		1


	//   ....[72]....
        /*0564*/ 	.word	0x00003660
        /*0568*/ 	.word	0x000000ff
        /*056c*/ 	.word	0x00000140
        /*0570*/ 	.short	0x010a
        /*0572*/ 	.byte	0x04
	.zero		1


	//   ....[73]....
        /*0574*/ 	.word	0x00003700
        /*0578*/ 	.word	0x000000ff
        /*057c*/ 	.word	0x00000000
        /*0580*/ 	.short	0x0101
        /*0582*/ 	.byte	0x05
	.zero		1


	//   ....[74]....
        /*0584*/ 	.word	0x00003740
        /*0588*/ 	.word	0x000000ff
        /*058c*/ 	.word	0x00000148
        /*0590*/ 	.short	0x0106
        /*0592*/ 	.byte	0x04
	.zero		1


	//   ....[75]....
        /*0594*/ 	.word	0x00003780
        /*0598*/ 	.word	0x00000000
        /*059c*/ 	.word	0x00000148
        /*05a0*/ 	.short	0x010a
        /*05a2*/ 	.byte	0xff
	.zero		1


	//   ....[76]....
        /*05a4*/ 	.word	0x00003cb0
        /*05a8*/ 	.word	0x000000ff
        /*05ac*/ 	.word	0x00000140
        /*05b0*/ 	.short	0x010a
        /*05b2*/ 	.byte	0x12
	.zero		1


	//   ....[77]....
        /*05b4*/ 	.word	0x00003d60
        /*05b8*/ 	.word	0x000000ff
        /*05bc*/ 	.word	0x00000000
        /*05c0*/ 	.short	0x0101
        /*05c2*/ 	.byte	0x17
	.zero		1


	//   ....[78]....
        /*05c4*/ 	.word	0x00003d70
        /*05c8*/ 	.word	0x000000ff
        /*05cc*/ 	.word	0x00000160
        /*05d0*/ 	.short	0x010a
        /*05d2*/ 	.byte	0x16
	.zero		1


	//   ....[79]....
        /*05d4*/ 	.word	0x00003e00
        /*05d8*/ 	.word	0x000000ff
        /*05dc*/ 	.word	0x00000000
        /*05e0*/ 	.short	0x010a
        /*05e2*/ 	.byte	0x04
	.zero		1


	//   ....[80]....
        /*05e4*/ 	.word	0x00003e70
        /*05e8*/ 	.word	0x000000ff
        /*05ec*/ 	.word	0x00000000
        /*05f0*/ 	.short	0x010a
        /*05f2*/ 	.byte	0x10
	.zero		1


	//   ....[81]....
        /*05f4*/ 	.word	0x00003fb0
        /*05f8*/ 	.word	0x000000ff
        /*05fc*/ 	.word	0x00000000
        /*0600*/ 	.short	0x010a
        /*0602*/ 	.byte	0x04
	.zero		1


	//   ....[82]....
        /*0604*/ 	.word	0x00004200
        /*0608*/ 	.word	0x000000ff
        /*060c*/ 	.word	0x00000000
        /*0610*/ 	.short	0x010a
        /*0612*/ 	.byte	0x04
	.zero		1


	//   ....[83]....
        /*0614*/ 	.word	0x00004290
        /*0618*/ 	.word	0x000000ff
        /*061c*/ 	.word	0x00000000
        /*0620*/ 	.short	0x010a
        /*0622*/ 	.byte	0x04
	.zero		1


	//   ....[84]....
        /*0624*/ 	.word	0x000047e0
        /*0628*/ 	.word	0x000000ff
        /*062c*/ 	.word	0x00000140
        /*0630*/ 	.short	0x010a
        /*0632*/ 	.byte	0x18
	.zero		1


	//   ....[85]....
        /*0634*/ 	.word	0x00004880
        /*0638*/ 	.word	0x000000ff
        /*063c*/ 	.word	0x00000000
        /*0640*/ 	.short	0x0101
        /*0642*/ 	.byte	0x24
	.zero		1


	//   ....[86]....
        /*0644*/ 	.word	0x00004db0
        /*0648*/ 	.word	0x000000ff
        /*064c*/ 	.word	0x00000138
        /*0650*/ 	.short	0x010a
        /*0652*/ 	.byte	0x18
	.zero		1


	//   ....[87]....
        /*0654*/ 	.word	0x00004f80
        /*0658*/ 	.word	0x000000ff
        /*065c*/ 	.word	0x00000118
        /*0660*/ 	.short	0x010a
        /*0662*/ 	.byte	0x07
	.zero		1


	//   ....[88]....
        /*0664*/ 	.word	0x000052d0
        /*0668*/ 	.word	0x000000ff
        /*066c*/ 	.word	0x00000100
        /*0670*/ 	.short	0x010b
        /*0672*/ 	.byte	0x07
	.zero		1


	//   ....[89]....
        /*0674*/ 	.word	0x000052e0
        /*0678*/ 	.word	0x000000ff
        /*067c*/ 	.word	0x00000000
        /*0680*/ 	.short	0x0101
        /*0682*/ 	.byte	0x06
	.zero		1


	//   ....[90]....
        /*0684*/ 	.word	0x000052f0
        /*0688*/ 	.word	0x000000ff
        /*068c*/ 	.word	0x00000118
        /*0690*/ 	.short	0x010a
        /*0692*/ 	.byte	0x04
	.zero		1


	//   ....[91]....
        /*0694*/ 	.word	0x00005510
        /*0698*/ 	.word	0x000000ff
        /*069c*/ 	.word	0x00000100
        /*06a0*/ 	.short	0x010b
        /*06a2*/ 	.byte	0x04
	.zero		1


	//   ....[92]....
        /*06a4*/ 	.word	0x00005520
        /*06a8*/ 	.word	0x000000ff
        /*06ac*/ 	.word	0x00000000
        /*06b0*/ 	.short	0x0101
        /*06b2*/ 	.byte	0x05
	.zero		1


	//   ....[93]....
        /*06b4*/ 	.word	0x00005570
        /*06b8*/ 	.word	0x000000ff
        /*06bc*/ 	.word	0x00000000
        /*06c0*/ 	.short	0x010a
        /*06c2*/ 	.byte	0x04
	.zero		1


	//   ....[94]....
        /*06c4*/ 	.word	0x00005640
        /*06c8*/ 	.word	0x00000002
        /*06cc*/ 	.word	0x00000000
        /*06d0*/ 	.short	0x010a
        /*06d2*/ 	.byte	0xff
	.zero		1


	//   ....[95]....
        /*06d4*/ 	.word	0x000056b0
        /*06d8*/ 	.word	0x00000004
        /*06dc*/ 	.word	0x00000000
        /*06e0*/ 	.short	0x010a
        /*06e2*/ 	.byte	0xff
	.zero		1


	//   ....[96]....
        /*06e4*/ 	.word	0x00005a60
        /*06e8*/ 	.word	0x000000ff
        /*06ec*/ 	.word	0x00000140
        /*06f0*/ 	.short	0x010a
        /*06f2*/ 	.byte	0x31
	.zero		1


	//   ....[97]....
        /*06f4*/ 	.word	0x00005b30
        /*06f8*/ 	.word	0x000000ff
        /*06fc*/ 	.word	0x00000000
        /*0700*/ 	.short	0x0101
        /*0702*/ 	.byte	0x04
	.zero		1


	//   ....[98]....
        /*0704*/ 	.word	0x00006710
        /*0708*/ 	.word	0x00000000
        /*070c*/ 	.word	0x00000100
        /*0710*/ 	.short	0x010a
        /*0712*/ 	.byte	0xff
	.zero		1


	//   ....[99]....
        /*0714*/ 	.word	0x00006800
        /*0718*/ 	.word	0x00000066
        /*071c*/ 	.word	0x00000150
        /*0720*/ 	.short	0x010a
        /*0722*/ 	.byte	0xff
	.zero		1


	//   ....[100]....
        /*0724*/ 	.word	0x00006a30
        /*0728*/ 	.word	0x00000000
        /*072c*/ 	.word	0x00000100
        /*0730*/ 	.short	0x010a
        /*0732*/ 	.byte	0xff
	.zero		1


	//   ....[101]....
        /*0734*/ 	.word	0x00006b60
        /*0738*/ 	.word	0x00000066
        /*073c*/ 	.word	0x00000150
        /*0740*/ 	.short	0x010a
        /*0742*/ 	.byte	0xff
	.zero		1


	//   ....[102]....
        /*0744*/ 	.word	0x000076e0
        /*0748*/ 	.word	0x00000000
        /*074c*/ 	.word	0x00000000
        /*0750*/ 	.short	0x0101
        /*0752*/ 	.byte	0xff
	.zero		1


	//   ....[103]....
        /*0754*/ 	.word	0x000076f0
        /*0758*/ 	.word	0x00000003
        /*075c*/ 	.word	0x00000100
        /*0760*/ 	.short	0x010a
        /*0762*/ 	.byte	0xff
	.zero		1


	//   ....[104]....
        /*0764*/ 	.word	0x000077c0
        /*0768*/ 	.word	0x00000003
        /*076c*/ 	.word	0x00000100
        /*0770*/ 	.short	0x010a
        /*0772*/ 	.byte	0xff
	.zero		1


	//   ....[105]....
        /*0774*/ 	.word	0x00007cb0
        /*0778*/ 	.word	0x000000ff
        /*077c*/ 	.word	0x00000000
        /*0780*/ 	.short	0x0101
        /*0782*/ 	.byte	0x05
	.zero		1


	//   ....[106]....
        /*0784*/ 	.word	0x000084e0
        /*0788*/ 	.word	0x00000002
        /*078c*/ 	.word	0x00000000
        /*0790*/ 	.short	0x0101
        /*0792*/ 	.byte	0xff
	.zero		1


	//   ....[107]....
        /*0794*/ 	.word	0x00008750
        /*0798*/ 	.word	0x000000ff
        /*079c*/ 	.word	0x00000000
        /*07a0*/ 	.short	0x0101
        /*07a2*/ 	.byte	0x04
	.zero		1


	//   ....[108]....
        /*07a4*/ 	.word	0x00008780
        /*07a8*/ 	.word	0x00000000
        /*07ac*/ 	.word	0x00000080
        /*07b0*/ 	.short	0x010a
        /*07b2*/ 	.byte	0xff
	.zero		1


	//   ....[109]....
        /*07b4*/ 	.word	0x000087e0
        /*07b8*/ 	.word	0x00000000
        /*07bc*/ 	.word	0x00000080
        /*07c0*/ 	.short	0x010a
        /*07c2*/ 	.byte	0xff
	.zero		1


	//   ....[110]....
        /*07c4*/ 	.word	0x00008840
        /*07c8*/ 	.word	0x00000000
        /*07cc*/ 	.word	0x00000140
        /*07d0*/ 	.short	0x010a
        /*07d2*/ 	.byte	0xff
	.zero		1


	//   ....[111]....
        /*07d4*/ 	.word	0x000088a0
        /*07d8*/ 	.word	0x00000000
        /*07dc*/ 	.word	0x00000000
        /*07e0*/ 	.short	0x010a
        /*07e2*/ 	.byte	0xff
	.zero		1


	//   ....[112]....
        /*07e4*/ 	.word	0x00008900
        /*07e8*/ 	.word	0x00000000
        /*07ec*/ 	.word	0x00000000
        /*07f0*/ 	.short	0x010a
        /*07f2*/ 	.byte	0xff
	.zero		1


	//   ....[113]....
        /*07f4*/ 	.word	0x00008960
        /*07f8*/ 	.word	0x00000000
        /*07fc*/ 	.word	0x00000000
        /*0800*/ 	.short	0x010a
        /*0802*/ 	.byte	0xff
	.zero		1


	//   ....[114]....
        /*0804*/ 	.word	0x000089c0
        /*0808*/ 	.word	0x00000000
        /*080c*/ 	.word	0x00000000
        /*0810*/ 	.short	0x010a
        /*0812*/ 	.byte	0xff
	.zero		1


	//   ....[115]....
        /*0814*/ 	.word	0x00008a20
        /*0818*/ 	.word	0x00000000
        /*081c*/ 	.word	0x00000000
        /*0820*/ 	.short	0x010a
        /*0822*/ 	.byte	0xff
	.zero		1


	//   ....[116]....
        /*0824*/ 	.word	0x00008a80
        /*0828*/ 	.word	0x00000000
        /*082c*/ 	.word	0x00000000
        /*0830*/ 	.short	0x010a
        /*0832*/ 	.byte	0xff
	.zero		1


	//   ....[117]....
        /*0834*/ 	.word	0x00008ae0
        /*0838*/ 	.word	0x00000000
        /*083c*/ 	.word	0x00000000
        /*0840*/ 	.short	0x010a
        /*0842*/ 	.byte	0xff
	.zero		1


	//   ....[118]....
        /*0844*/ 	.word	0x00008b40
        /*0848*/ 	.word	0x00000000
        /*084c*/ 	.word	0x00000000
        /*0850*/ 	.short	0x010a
        /*0852*/ 	.byte	0xff
	.zero		1


	//   ....[119]....
        /*0854*/ 	.word	0x00008ba0
        /*0858*/ 	.word	0x00000000
        /*085c*/ 	.word	0x00000000
        /*0860*/ 	.short	0x010a
        /*0862*/ 	.byte	0xff
	.zero		1


	//   ....[120]....
        /*0864*/ 	.word	0x00008c00
        /*0868*/ 	.word	0x00000000
        /*086c*/ 	.word	0x00000000
        /*0870*/ 	.short	0x010a
        /*0872*/ 	.byte	0xff
	.zero		1


	//   ....[121]....
        /*0874*/ 	.word	0x00008c60
        /*0878*/ 	.word	0x00000000
        /*087c*/ 	.word	0x00000000
        /*0880*/ 	.short	0x010a
        /*0882*/ 	.byte	0xff
	.zero		1


	//   ....[122]....
        /*0884*/ 	.word	0x00008cc0
        /*0888*/ 	.word	0x00000000
        /*088c*/ 	.word	0x00000000
        /*0890*/ 	.short	0x010a
        /*0892*/ 	.byte	0xff
	.zero		1


	//   ....[123]....
        /*0894*/ 	.word	0x00008d20
        /*0898*/ 	.word	0x00000000
        /*089c*/ 	.word	0x00000000
        /*08a0*/ 	.short	0x010a
        /*08a2*/ 	.byte	0xff
	.zero		1


	//   ....[124]....
        /*08a4*/ 	.word	0x00008d80
        /*08a8*/ 	.word	0x00000000
        /*08ac*/ 	.word	0x00000000
        /*08b0*/ 	.short	0x010a
        /*08b2*/ 	.byte	0xff
	.zero		1


	//   ....[125]....
        /*08b4*/ 	.word	0x00008de0
        /*08b8*/ 	.word	0x00000000
        /*08bc*/ 	.word	0x00000000
        /*08c0*/ 	.short	0x010a
        /*08c2*/ 	.byte	0xff
	.zero		1


	//   ....[126]....
        /*08c4*/ 	.word	0x00008e40
        /*08c8*/ 	.word	0x00000004
        /*08cc*/ 	.word	0x00000148
        /*08d0*/ 	.short	0x010a
        /*08d2*/ 	.byte	0xff
	.zero		1


	//   ....[127]....
        /*08d4*/ 	.word	0x00008ea0
        /*08d8*/ 	.word	0x00000004
        /*08dc*/ 	.word	0x00000140
        /*08e0*/ 	.short	0x010a
        /*08e2*/ 	.byte	0xff
	.zero		1


	//   ....[128]....
        /*08e4*/ 	.word	0x00008f00
        /*08e8*/ 	.word	0x00000000
        /*08ec*/ 	.word	0x00000140
        /*08f0*/ 	.short	0x010a
        /*08f2*/ 	.byte	0xff
	.zero		1


	//   ....[129]....
        /*08f4*/ 	.word	0x00008f60
        /*08f8*/ 	.word	0x00000005
        /*08fc*/ 	.word	0x00000160
        /*0900*/ 	.short	0x010a
        /*0902*/ 	.byte	0xff
	.zero		1


	//   ....[130]....
        /*0904*/ 	.word	0x00008fc0
        /*0908*/ 	.word	0x00000000
        /*090c*/ 	.word	0x00000000
        /*0910*/ 	.short	0x010a
        /*0912*/ 	.byte	0xff
	.zero		1


	//   ....[131]....
        /*0914*/ 	.word	0x00009020
        /*0918*/ 	.word	0x00000000
        /*091c*/ 	.word	0x00000000
        /*0920*/ 	.short	0x010a
        /*0922*/ 	.byte	0xff
	.zero		1


	//   ....[132]....
        /*0924*/ 	.word	0x00009080
        /*0928*/ 	.word	0x00000000
        /*092c*/ 	.word	0x00000000
        /*0930*/ 	.short	0x010a
        /*0932*/ 	.byte	0xff
	.zero		1


	//   ....[133]....
        /*0934*/ 	.word	0x000090e0
        /*0938*/ 	.word	0x00000000
        /*093c*/ 	.word	0x00000140
        /*0940*/ 	.short	0x010a
        /*0942*/ 	.byte	0xff
	.zero		1


	//   ....[134]....
        /*0944*/ 	.word	0x00009140
        /*0948*/ 	.word	0x00000000
        /*094c*/ 	.word	0x00000138
        /*0950*/ 	.short	0x010a
        /*0952*/ 	.byte	0xff
	.zero		1


	//   ....[135]....
        /*0954*/ 	.word	0x000091a0
        /*0958*/ 	.word	0x00000008
        /*095c*/ 	.word	0x00000118
        /*0960*/ 	.short	0x010a
        /*0962*/ 	.byte	0xff
	.zero		1


	//   ....[136]....
        /*0964*/ 	.word	0x00009200
        /*0968*/ 	.word	0x00000005
        /*096c*/ 	.word	0x00000118
        /*0970*/ 	.short	0x010a
        /*0972*/ 	.byte	0xff
	.zero		1


	//   ....[137]....
        /*0974*/ 	.word	0x00009260
        /*0978*/ 	.word	0x00000000
        /*097c*/ 	.word	0x00000000
        /*0980*/ 	.short	0x010a
        /*0982*/ 	.byte	0xff
	.zero		1


	//   ....[138]....
        /*0984*/ 	.word	0x000092b0
        /*0988*/ 	.word	0x00000002
        /*098c*/ 	.word	0x00000000
        /*0990*/ 	.short	0x010a
        /*0992*/ 	.byte	0xff
	.zero		1


	//   ....[139]....
        /*0994*/ 	.word	0x00009310
        /*0998*/ 	.word	0x00000000
        /*099c*/ 	.word	0x00000140
        /*09a0*/ 	.short	0x010a
        /*09a2*/ 	.byte	0xff
	.zero		1


	//   ....[140]....
        /*09a4*/ 	.word	0x00009360
        /*09a8*/ 	.word	0x00000000
        /*09ac*/ 	.word	0x00000100
        /*09b0*/ 	.short	0x010a
        /*09b2*/ 	.byte	0xff
	.zero		1


	//   ....[141]....
        /*09b4*/ 	.word	0x000093b0
        /*09b8*/ 	.word	0x00000066
        /*09bc*/ 	.word	0x00000150
        /*09c0*/ 	.short	0x010a
        /*09c2*/ 	.byte	0xff
	.zero		1


	//   ....[142]....
        /*09c4*/ 	.word	0x00009400
        /*09c8*/ 	.word	0x00000003
        /*09cc*/ 	.word	0x00000100
        /*09d0*/ 	.short	0x010a
        /*09d2*/ 	.byte	0xff
	.zero		1


	//----- nvinfo : EIATTR_NUM_MBARRIERS
	.align		4
.L_47:
        /*09d4*/ 	.byte	0x03, 0x38
        /*09d6*/ 	.short	0x002e


	//----- nvinfo : EIATTR_EXIT_INSTR_OFFSETS
	.align		4
        /*09d8*/ 	.byte	0x04, 0x1c
        /*09da*/ 	.short	(.L_49 - .L_48)


	//   ....[0]....
.L_48:
        /*09dc*/ 	.word	0x000034a0


	//   ....[1]....
        /*09e0*/ 	.word	0x00003750


	//   ....[2]....
        /*09e4*/ 	.word	0x000037b0


	//   ....[3]....
        /*09e8*/ 	.word	0x00004500


	//   ....[4]....
        /*09ec*/ 	.word	0x000056e0


	//   ....[5]....
        /*09f0*/ 	.word	0x00005720


	//   ....[6]....
        /*09f4*/ 	.word	0x00008630


	//   ....[7]....
        /*09f8*/ 	.word	0x000086b0


	//   ....[8]....
        /*09fc*/ 	.word	0x000086e0


	//   ....[9]....
        /*0a00*/ 	.word	0x00008760


	//----- nvinfo : EIATTR_MAX_THREADS
	.align		4
.L_49:
        /*0a04*/ 	.byte	0x04, 0x05
        /*0a06*/ 	.short	(.L_51 - .L_50)
.L_50:
        /*0a08*/ 	.word	0x00000100
        /*0a0c*/ 	.word	0x00000001
        /*0a10*/ 	.word	0x00000001


	//----- nvinfo : EIATTR_CRS_STACK_SIZE
	.align		4
.L_51:
        /*0a14*/ 	.byte	0x04, 0x1e
        /*0a16*/ 	.short	(.L_53 - .L_52)
.L_52:
        /*0a18*/ 	.word	0x00000000


	//----- nvinfo : EIATTR_CBANK_PARAM_SIZE
	.align		4
.L_53:
        /*0a1c*/ 	.byte	0x03, 0x19
        /*0a1e*/ 	.short	0x0900


	//----- nvinfo : EIATTR_PARAM_CBANK
	.align		4
        /*0a20*/ 	.byte	0x04, 0x0a
        /*0a22*/ 	.short	(.L_55 - .L_54)
	.align		4
.L_54:
        /*0a24*/ 	.word	index@(.nv.constant0._ZN7cutlass13device_kernelINS_4conv6kernel13ConvUniversalINS1_16ConvProblemShapeILNS1_8OperatorE0ELi3EEENS1_10collective14CollectiveConvINS1_47MainloopSm100TmaUmmaWarpSpecializedImplicitGemmILS5_0ELi16ELi3ELi1ELi2EN4cute5tupleIJNSA_1CILi1EEESD_SD_EEEEENSB_IJNSC_ILi128EEENSC_ILi64EEENSB_IJNSC_ILi32EEEEEEEEENS_10bfloat16_tESL_NSA_8TiledMMAINSA_8MMA_AtomIJNSA_20SM100_MMA_F16BF16_SSISL_SL_fLi128ELi64ELNSA_4UMMA5MajorE0ELSQ_0ELNSP_7ScaleInE0ELSR_0EEEEEENSA_6LayoutISE_NSB_IJNSC_ILi0EEESV_SV_EEEEENSB_IJNSA_10UnderscoreESY_SY_EEEEENS7_6detail27Sm100ImplicitGemmTileTraitsINSA_20SM90_TMA_LOAD_IM2COLENSA_14ComposedLayoutINSA_7SwizzleILi2ELi4ELi3EEENSA_18smem_ptr_flag_bitsILi16EEENSU_INSB_IJNSC_ILi8EEESI_EEENSB_IJSI_SD_EEEEEEEvEENS12_INSA_13SM90_TMA_LOADES1D_vEEEENS_8epilogue10collective18CollectiveEpilogueINS1I_23Sm100TmaWarpSpecializedILi3ELi2ELi32ELb1ELb0EEEJSK_NSB_IJNSU_ISG_SD_EENSU_ISI_SD_EEEEESL_NSB_IJNSB_IJllllEEESD_SV_EEESL_S1R_NS1I_6fusion15FusionCallbacksIS1M_NS1S_17LinearCombinationISL_fSL_fLNS_15FloatRoundStyleE2EEESK_S1P_JEEENSA_5SM1004TMEM4LOAD26SM100_TMEM_LOAD_32dp32b32xES13_S1D_NSA_39AutoVectorizingCopyWithAssumedAlignmentILi128EEENSA_21SM90_TMA_STORE_IM2COLES1D_S23_S23_EEEvvEEEEvNT_6ParamsE)
        /*0a28*/ 	.short	0x0380
        /*0a2a*/ 	.short	0x0900


	//----- nvinfo : EIATTR_SW_WAR
	.align		4
.L_55:
        /*0a2c*/ 	.byte	0x04, 0x36
        /*0a2e*/ 	.short	(.L_57 - .L_56)
.L_56:
        /*0a30*/ 	.word	0x00000008
.L_57:


//--------------------- .nv.callgraph             --------------------------
	.section	.nv.callgraph,"",@"SHT_CUDA_CALLGRAPH"
	.align	4
	.sectionentsize	8
	.align		4
        /*0000*/ 	.word	0x00000000
	.align		4
        /*0004*/ 	.word	0xffffffff
	.align		4
        /*0008*/ 	.word	index@(_ZN7cutlass13device_kernelINS_4conv6kernel13ConvUniversalINS1_16ConvProblemShapeILNS1_8OperatorE0ELi3EEENS1_10collective14CollectiveConvINS1_47MainloopSm100TmaUmmaWarpSpecializedImplicitGemmILS5_0ELi16ELi3ELi1ELi2EN4cute5tupleIJNSA_1CILi1EEESD_SD_EEEEENSB_IJNSC_ILi128EEENSC_ILi64EEENSB_IJNSC_ILi32EEEEEEEEENS_10bfloat16_tESL_NSA_8TiledMMAINSA_8MMA_AtomIJNSA_20SM100_MMA_F16BF16_SSISL_SL_fLi128ELi64ELNSA_4UMMA5MajorE0ELSQ_0ELNSP_7ScaleInE0ELSR_0EEEEEENSA_6LayoutISE_NSB_IJNSC_ILi0EEESV_SV_EEEEENSB_IJNSA_10UnderscoreESY_SY_EEEEENS7_6detail27Sm100ImplicitGemmTileTraitsINSA_20SM90_TMA_LOAD_IM2COLENSA_14ComposedLayoutINSA_7SwizzleILi2ELi4ELi3EEENSA_18smem_ptr_flag_bitsILi16EEENSU_INSB_IJNSC_ILi8EEESI_EEENSB_IJSI_SD_EEEEEEEvEENS12_INSA_13SM90_TMA_LOADES1D_vEEEENS_8epilogue10collective18CollectiveEpilogueINS1I_23Sm100TmaWarpSpecializedILi3ELi2ELi32ELb1ELb0EEEJSK_NSB_IJNSU_ISG_SD_EENSU_ISI_SD_EEEEESL_NSB_IJNSB_IJllllEEESD_SV_EEESL_S1R_NS1I_6fusion15FusionCallbacksIS1M_NS1S_17LinearCombinationISL_fSL_fLNS_15FloatRoundStyleE2EEESK_S1P_JEEENSA_5SM1004TMEM4LOAD26SM100_TMEM_LOAD_32dp32b32xES13_S1D_NSA_39AutoVectorizingCopyWithAssumedAlignmentILi128EEENSA_21SM90_TMA_STORE_IM2COLES1D_S23_S23_EEEvvEEEEvNT_6ParamsE)
	.align		4
        /*000c*/ 	.word	index@(__assertfail)
	.align		4
        /*0010*/ 	.word	0x00000000
	.align		4
        /*0014*/ 	.word	0xfffffffe
	.align		4
        /*0018*/ 	.word	0x00000000
	.align		4
        /*001c*/ 	.word	0xfffffffd
	.align		4
        /*0020*/ 	.word	0x00000000
	.align		4
        /*0024*/ 	.word	0xfffffffc


//--------------------- .nv.constant4             --------------------------
	.section	.nv.constant4,"a",@progbits
	.align	8
	.align		8
.nv.constant4:
        /*0000*/ 	.dword	__assertfail
	.align		8
        /*0008*/ 	.dword	__unnamed_1
	.align		8
        /*0010*/ 	.dword	__unnamed_2
	.align		8
        /*0018*/ 	.dword	_ZN39_INTERNAL_5706f41f_4_k_cu_56edab4d_30644cuda3std3__45__cpo5beginE
	.align		8
        /*0020*/ 	.dword	_ZN39_INTERNAL_5706f41f_4_k_cu_56edab4d_30644cuda3std3__45__cpo3endE
	.align		8
        /*0028*/ 	.dword	_ZN39_INTERNAL_5706f41f_4_k_cu_56edab4d_30644cuda3std3__45__cpo6cbeginE
	.align		8
        /*0030*/ 	.dword	_ZN39_INTERNAL_5706f41f_4_k_cu_56edab4d_30644cuda3std3__45__cpo4cendE
	.align		8
        /*0038*/ 	.dword	_ZN39_INTERNAL_5706f41f_4_k_cu_56edab4d_30644cuda3std3__441_GLOBAL__N__5706f41f_4_k_cu_56edab4d_30646ignoreE
	.align		8
        /*0040*/ 	.dword	_ZN39_INTERNAL_5706f41f_4_k_cu_56edab4d_30644cuda3std3__419piecewise_constructE
	.align		8
        /*0048*/ 	.dword	_ZN39_INTERNAL_5706f41f_4_k_cu_56edab4d_30644cuda3std3__48in_placeE
	.align		8
        /*0050*/ 	.dword	_ZN39_INTERNAL_5706f41f_4_k_cu_56edab4d_30644cuda3std6ranges3__45__cpo4swapE
	.align		8
        /*0058*/ 	.dword	_ZN39_INTERNAL_5706f41f_4_k_cu_56edab4d_30644cuda3std6ranges3__45__cpo9iter_moveE
	.align		8
        /*0060*/ 	.dword	_ZN39_INTERNAL_5706f41f_4_k_cu_56edab4d_30644cute7productE
	.align		8
        /*0068*/ 	.dword	_ZN39_INTERNAL_5706f41f_4_k_cu_56edab4d_30644cute1_E
	.align		8
        /*0070*/ 	.dword	$str$27
	.align		8
        /*0078*/ 	.dword	$str$28
	.align		8
        /*0080*/ 	.dword	$str$29
	.align		8
        /*0088*/ 	.dword	$str$30


//--------------------- .text._ZN7cutlass13device_kernelINS_4conv6kernel13ConvUniversalINS1_16ConvProblemShapeILNS1_8OperatorE0ELi3EEENS1_10collective14CollectiveConvINS1_47MainloopSm100TmaUmmaWarpSpecializedImplicitGemmILS5_0ELi16ELi3ELi1ELi2EN4cute5tupleIJNSA_1CILi1EEESD_SD_EEEEENSB_IJNSC_ILi128EEENSC_ILi64EEENSB_IJNSC_ILi32EEEEEEEEENS_10bfloat16_tESL_NSA_8TiledMMAINSA_8MMA_AtomIJNSA_20SM100_MMA_F16BF16_SSISL_SL_fLi128ELi64ELNSA_4UMMA5MajorE0ELSQ_0ELNSP_7ScaleInE0ELSR_0EEEEEENSA_6LayoutISE_NSB_IJNSC_ILi0EEESV_SV_EEEEENSB_IJNSA_10UnderscoreESY_SY_EEEEENS7_6detail27Sm100ImplicitGemmTileTraitsINSA_20SM90_TMA_LOAD_IM2COLENSA_14ComposedLayoutINSA_7SwizzleILi2ELi4ELi3EEENSA_18smem_ptr_flag_bitsILi16EEENSU_INSB_IJNSC_ILi8EEESI_EEENSB_IJSI_SD_EEEEEEEvEENS12_INSA_13SM90_TMA_LOADES1D_vEEEENS_8epilogue10collective18CollectiveEpilogueINS1I_23Sm100TmaWarpSpecializedILi3ELi2ELi32ELb1ELb0EEEJSK_NSB_IJNSU_ISG_SD_EENSU_ISI_SD_EEEEESL_NSB_IJNSB_IJllllEEESD_SV_EEESL_S1R_NS1I_6fusion15FusionCallbacksIS1M_NS1S_17LinearCombinationISL_fSL_fLNS_15FloatRoundStyleE2EEESK_S1P_JEEENSA_5SM1004TMEM4LOAD26SM100_TMEM_LOAD_32dp32b32xES13_S1D_NSA_39AutoVectorizingCopyWithAssumedAlignmentILi128EEENSA_21SM90_TMA_STORE_IM2COLES1D_S23_S23_EEEvvEEEEvNT_6ParamsE --------------------------
	.section	.text._ZN7cutlass13device_kernelINS_4conv6kernel13ConvUniversalINS1_16ConvProblemShapeILNS1_8OperatorE0ELi3EEENS1_10collective14CollectiveConvINS1_47MainloopSm100TmaUmmaWarpSpecializedImplicitGemmILS5_0ELi16ELi3ELi1ELi2EN4cute5tupleIJNSA_1CILi1EEESD_SD_EEEEENSB_IJNSC_ILi128EEENSC_ILi64EEENSB_IJNSC_ILi32EEEEEEEEENS_10bfloat16_tESL_NSA_8TiledMMAINSA_8MMA_AtomIJNSA_20SM100_MMA_F16BF16_SSISL_SL_fLi128ELi64ELNSA_4UMMA5MajorE0ELSQ_0ELNSP_7ScaleInE0ELSR_0EEEEEENSA_6LayoutISE_NSB_IJNSC_ILi0EEESV_SV_EEEEENSB_IJNSA_10UnderscoreESY_SY_EEEEENS7_6detail27Sm100ImplicitGemmTileTraitsINSA_20SM90_TMA_LOAD_IM2COLENSA_14ComposedLayoutINSA_7SwizzleILi2ELi4ELi3EEENSA_18smem_ptr_flag_bitsILi16EEENSU_INSB_IJNSC_ILi8EEESI_EEENSB_IJSI_SD_EEEEEEEvEENS12_INSA_13SM90_TMA_LOADES1D_vEEEENS_8epilogue10collective18CollectiveEpilogueINS1I_23Sm100TmaWarpSpecializedILi3ELi2ELi32ELb1ELb0EEEJSK_NSB_IJNSU_ISG_SD_EENSU_ISI_SD_EEEEESL_NSB_IJNSB_IJllllEEESD_SV_EEESL_S1R_NS1I_6fusion15FusionCallbacksIS1M_NS1S_17LinearCombinationISL_fSL_fLNS_15FloatRoundStyleE2EEESK_S1P_JEEENSA_5SM1004TMEM4LOAD26SM100_TMEM_LOAD_32dp32b32xES13_S1D_NSA_39AutoVectorizingCopyWithAssumedAlignmentILi128EEENSA_21SM90_TMA_STORE_IM2COLES1D_S23_S23_EEEvvEEEEvNT_6ParamsE,"ax",@progbits
	.align	128
.text._ZN7cutlass13device_kernelINS_4conv6kernel13ConvUniversalINS1_16ConvProblemShapeILNS1_8OperatorE0ELi3EEENS1_10collective14CollectiveConvINS1_47MainloopSm100TmaUmmaWarpSpecializedImplicitGemmILS5_0ELi16ELi3ELi1ELi2EN4cute5tupleIJNSA_1CILi1EEESD_SD_EEEEENSB_IJNSC_ILi128EEENSC_ILi64EEENSB_IJNSC_ILi32EEEEEEEEENS_10bfloat16_tESL_NSA_8TiledMMAINSA_8MMA_AtomIJNSA_20SM100_MMA_F16BF16_SSISL_SL_fLi128ELi64ELNSA_4UMMA5MajorE0ELSQ_0ELNSP_7ScaleInE0ELSR_0EEEEEENSA_6LayoutISE_NSB_IJNSC_ILi0EEESV_SV_EEEEENSB_IJNSA_10UnderscoreESY_SY_EEEEENS7_6detail27Sm100ImplicitGemmTileTraitsINSA_20SM90_TMA_LOAD_IM2COLENSA_14ComposedLayoutINSA_7SwizzleILi2ELi4ELi3EEENSA_18smem_ptr_flag_bitsILi16EEENSU_INSB_IJNSC_ILi8EEESI_EEENSB_IJSI_SD_EEEEEEEvEENS12_INSA_13SM90_TMA_LOADES1D_vEEEENS_8epilogue10collective18CollectiveEpilogueINS1I_23Sm100TmaWarpSpecializedILi3ELi2ELi32ELb1ELb0EEEJSK_NSB_IJNSU_ISG_SD_EENSU_ISI_SD_EEEEESL_NSB_IJNSB_IJllllEEESD_SV_EEESL_S1R_NS1I_6fusion15FusionCallbacksIS1M_NS1S_17LinearCombinationISL_fSL_fLNS_15FloatRoundStyleE2EEESK_S1P_JEEENSA_5SM1004TMEM4LOAD26SM100_TMEM_LOAD_32dp32b32xES13_S1D_NSA_39AutoVectorizingCopyWithAssumedAlignmentILi128EEENSA_21SM90_TMA_STORE_IM2COLES1D_S23_S23_EEEvvEEEEvNT_6ParamsE:
        .type           _ZN7cutlass13device_kernelINS_4conv6kernel13ConvUniversalINS1_16ConvProblemShapeILNS1_8OperatorE0ELi3EEENS1_10collective14CollectiveConvINS1_47MainloopSm100TmaUmmaWarpSpecializedImplicitGemmILS5_0ELi16ELi3ELi1ELi2EN4cute5tupleIJNSA_1CILi1EEESD_SD_EEEEENSB_IJNSC_ILi128EEENSC_ILi64EEENSB_IJNSC_ILi32EEEEEEEEENS_10bfloat16_tESL_NSA_8TiledMMAINSA_8MMA_AtomIJNSA_20SM100_MMA_F16BF16_SSISL_SL_fLi128ELi64ELNSA_4UMMA5MajorE0ELSQ_0ELNSP_7ScaleInE0ELSR_0EEEEEENSA_6LayoutISE_NSB_IJNSC_ILi0EEESV_SV_EEEEENSB_IJNSA_10UnderscoreESY_SY_EEEEENS7_6detail27Sm100ImplicitGemmTileTraitsINSA_20SM90_TMA_LOAD_IM2COLENSA_14ComposedLayoutINSA_7SwizzleILi2ELi4ELi3EEENSA_18smem_ptr_flag_bitsILi16EEENSU_INSB_IJNSC_ILi8EEESI_EEENSB_IJSI_SD_EEEEEEEvEENS12_INSA_13SM90_TMA_LOADES1D_vEEEENS_8epilogue10collective18CollectiveEpilogueINS1I_23Sm100TmaWarpSpecializedILi3ELi2ELi32ELb1ELb0EEEJSK_NSB_IJNSU_ISG_SD_EENSU_ISI_SD_EEEEESL_NSB_IJNSB_IJllllEEESD_SV_EEESL_S1R_NS1I_6fusion15FusionCallbacksIS1M_NS1S_17LinearCombinationISL_fSL_fLNS_15FloatRoundStyleE2EEESK_S1P_JEEENSA_5SM1004TMEM4LOAD26SM100_TMEM_LOAD_32dp32b32xES13_S1D_NSA_39AutoVectorizingCopyWithAssumedAlignmentILi128EEENSA_21SM90_TMA_STORE_IM2COLES1D_S23_S23_EEEvvEEEEvNT_6ParamsE,@function
        .size           _ZN7cutlass13device_kernelINS_4conv6kernel13ConvUniversalINS1_16ConvProblemShapeILNS1_8OperatorE0ELi3EEENS1_10collective14CollectiveConvINS1_47MainloopSm100TmaUmmaWarpSpecializedImplicitGemmILS5_0ELi16ELi3ELi1ELi2EN4cute5tupleIJNSA_1CILi1EEESD_SD_EEEEENSB_IJNSC_ILi128EEENSC_ILi64EEENSB_IJNSC_ILi32EEEEEEEEENS_10bfloat16_tESL_NSA_8TiledMMAINSA_8MMA_AtomIJNSA_20SM100_MMA_F16BF16_SSISL_SL_fLi128ELi64ELNSA_4UMMA5MajorE0ELSQ_0ELNSP_7ScaleInE0ELSR_0EEEEEENSA_6LayoutISE_NSB_IJNSC_ILi0EEESV_SV_EEEEENSB_IJNSA_10UnderscoreESY_SY_EEEEENS7_6detail27Sm100ImplicitGemmTileTraitsINSA_20SM90_TMA_LOAD_IM2COLENSA_14ComposedLayoutINSA_7SwizzleILi2ELi4ELi3EEENSA_18smem_ptr_flag_bitsILi16EEENSU_INSB_IJNSC_ILi8EEESI_EEENSB_IJSI_SD_EEEEEEEvEENS12_INSA_13SM90_TMA_LOADES1D_vEEEENS_8epilogue10collective18CollectiveEpilogueINS1I_23Sm100TmaWarpSpecializedILi3ELi2ELi32ELb1ELb0EEEJSK_NSB_IJNSU_ISG_SD_EENSU_ISI_SD_EEEEESL_NSB_IJNSB_IJllllEEESD_SV_EEESL_S1R_NS1I_6fusion15FusionCallbacksIS1M_NS1S_17LinearCombinationISL_fSL_fLNS_15FloatRoundStyleE2EEESK_S1P_JEEENSA_5SM1004TMEM4LOAD26SM100_TMEM_LOAD_32dp32b32xES13_S1D_NSA_39AutoVectorizingCopyWithAssumedAlignmentILi128EEENSA_21SM90_TMA_STORE_IM2COLES1D_S23_S23_EEEvvEEEEvNT_6ParamsE,(.L_x_180 - _ZN7cutlass13device_kernelINS_4conv6kernel13ConvUniversalINS1_16ConvProblemShapeILNS1_8OperatorE0ELi3EEENS1_10collective14CollectiveConvINS1_47MainloopSm100TmaUmmaWarpSpecializedImplicitGemmILS5_0ELi16ELi3ELi1ELi2EN4cute5tupleIJNSA_1CILi1EEESD_SD_EEEEENSB_IJNSC_ILi128EEENSC_ILi64EEENSB_IJNSC_ILi32EEEEEEEEENS_10bfloat16_tESL_NSA_8TiledMMAINSA_8MMA_AtomIJNSA_20SM100_MMA_F16BF16_SSISL_SL_fLi128ELi64ELNSA_4UMMA5MajorE0ELSQ_0ELNSP_7ScaleInE0ELSR_0EEEEEENSA_6LayoutISE_NSB_IJNSC_ILi0EEESV_SV_EEEEENSB_IJNSA_10UnderscoreESY_SY_EEEEENS7_6detail27Sm100ImplicitGemmTileTraitsINSA_20SM90_TMA_LOAD_IM2COLENSA_14ComposedLayoutINSA_7SwizzleILi2ELi4ELi3EEENSA_18smem_ptr_flag_bitsILi16EEENSU_INSB_IJNSC_ILi8EEESI_EEENSB_IJSI_SD_EEEEEEEvEENS12_INSA_13SM90_TMA_LOADES1D_vEEEENS_8epilogue10collective18CollectiveEpilogueINS1I_23Sm100TmaWarpSpecializedILi3ELi2ELi32ELb1ELb0EEEJSK_NSB_IJNSU_ISG_SD_EENSU_ISI_SD_EEEEESL_NSB_IJNSB_IJllllEEESD_SV_EEESL_S1R_NS1I_6fusion15FusionCallbacksIS1M_NS1S_17LinearCombinationISL_fSL_fLNS_15FloatRoundStyleE2EEESK_S1P_JEEENSA_5SM1004TMEM4LOAD26SM100_TMEM_LOAD_32dp32b32xES13_S1D_NSA_39AutoVectorizingCopyWithAssumedAlignmentILi128EEENSA_21SM90_TMA_STORE_IM2COLES1D_S23_S23_EEEvvEEEEvNT_6ParamsE)
        .other          _ZN7cutlass13device_kernelINS_4conv6kernel13ConvUniversalINS1_16ConvProblemShapeILNS1_8OperatorE0ELi3EEENS1_10collective14CollectiveConvINS1_47MainloopSm100TmaUmmaWarpSpecializedImplicitGemmILS5_0ELi16ELi3ELi1ELi2EN4cute5tupleIJNSA_1CILi1EEESD_SD_EEEEENSB_IJNSC_ILi128EEENSC_ILi64EEENSB_IJNSC_ILi32EEEEEEEEENS_10bfloat16_tESL_NSA_8TiledMMAINSA_8MMA_AtomIJNSA_20SM100_MMA_F16BF16_SSISL_SL_fLi128ELi64ELNSA_4UMMA5MajorE0ELSQ_0ELNSP_7ScaleInE0ELSR_0EEEEEENSA_6LayoutISE_NSB_IJNSC_ILi0EEESV_SV_EEEEENSB_IJNSA_10UnderscoreESY_SY_EEEEENS7_6detail27Sm100ImplicitGemmTileTraitsINSA_20SM90_TMA_LOAD_IM2COLENSA_14ComposedLayoutINSA_7SwizzleILi2ELi4ELi3EEENSA_18smem_ptr_flag_bitsILi16EEENSU_INSB_IJNSC_ILi8EEESI_EEENSB_IJSI_SD_EEEEEEEvEENS12_INSA_13SM90_TMA_LOADES1D_vEEEENS_8epilogue10collective18CollectiveEpilogueINS1I_23Sm100TmaWarpSpecializedILi3ELi2ELi32ELb1ELb0EEEJSK_NSB_IJNSU_ISG_SD_EENSU_ISI_SD_EEEEESL_NSB_IJNSB_IJllllEEESD_SV_EEESL_S1R_NS1I_6fusion15FusionCallbacksIS1M_NS1S_17LinearCombinationISL_fSL_fLNS_15FloatRoundStyleE2EEESK_S1P_JEEENSA_5SM1004TMEM4LOAD26SM100_TMEM_LOAD_32dp32b32xES13_S1D_NSA_39AutoVectorizingCopyWithAssumedAlignmentILi128EEENSA_21SM90_TMA_STORE_IM2COLES1D_S23_S23_EEEvvEEEEvNT_6ParamsE,@"STO_CUDA_ENTRY STV_DEFAULT"
_ZN7cutlass13device_kernelINS_4conv6kernel13ConvUniversalINS1_16ConvProblemShapeILNS1_8OperatorE0ELi3EEENS1_10collective14CollectiveConvINS1_47MainloopSm100TmaUmmaWarpSpecializedImplicitGemmILS5_0ELi16ELi3ELi1ELi2EN4cute5tupleIJNSA_1CILi1EEESD_SD_EEEEENSB_IJNSC_ILi128EEENSC_ILi64EEENSB_IJNSC_ILi32EEEEEEEEENS_10bfloat16_tESL_NSA_8TiledMMAINSA_8MMA_AtomIJNSA_20SM100_MMA_F16BF16_SSISL_SL_fLi128ELi64ELNSA_4UMMA5MajorE0ELSQ_0ELNSP_7ScaleInE0ELSR_0EEEEEENSA_6LayoutISE_NSB_IJNSC_ILi0EEESV_SV_EEEEENSB_IJNSA_10UnderscoreESY_SY_EEEEENS7_6detail27Sm100ImplicitGemmTileTraitsINSA_20SM90_TMA_LOAD_IM2COLENSA_14ComposedLayoutINSA_7SwizzleILi2ELi4ELi3EEENSA_18smem_ptr_flag_bitsILi16EEENSU_INSB_IJNSC_ILi8EEESI_EEENSB_IJSI_SD_EEEEEEEvEENS12_INSA_13SM90_TMA_LOADES1D_vEEEENS_8epilogue10collective18CollectiveEpilogueINS1I_23Sm100TmaWarpSpecializedILi3ELi2ELi32ELb1ELb0EEEJSK_NSB_IJNSU_ISG_SD_EENSU_ISI_SD_EEEEESL_NSB_IJNSB_IJllllEEESD_SV_EEESL_S1R_NS1I_6fusion15FusionCallbacksIS1M_NS1S_17LinearCombinationISL_fSL_fLNS_15FloatRoundStyleE2EEESK_S1P_JEEENSA_5SM1004TMEM4LOAD26SM100_TMEM_LOAD_32dp32b32xES13_S1D_NSA_39AutoVectorizingCopyWithAssumedAlignmentILi128EEENSA_21SM90_TMA_STORE_IM2COLES1D_S23_S23_EEEvvEEEEvNT_6ParamsE:
[----:B------:R-:W1:Y:S01]  /*0000*/  LDC R1, c[0x0][0x37c] ;  /* 0x0000df00ff017b82 */ /* 0x000e620000000800 */
[----:B------:R-:W2:Y:S07]  /*0010*/  S2R R99, SR_TID.X ;  /* 0x0000000000637919 */ /* 0x000eae0000002100 */
[----:B------:R-:W3:Y:S01]  /*0020*/  LDC.64 R2, c[0x0][0x990] ;  /* 0x00026400ff027b82 */ /* 0x000ee20000000a00 */
[----:B------:R-:W-:Y:S01]  /*0030*/  ELECT P2, URZ, PT ;  /* 0x0000000000ff782f */ /* 0x000fe20003840000 */
[----:B-1----:R-:W-:Y:S01]  /*0040*/  VIADD R1, R1, 0xfffffff8 ;  /* 0xfffffff801017836 */ /* 0x002fe20000000000 */
[----:B------:R-:W-:-:S02]  /*0050*/  PRMT R90, RZ, 0x7610, R90 ;  /* 0x00007610ff5a7816 */ /* 0x000fc4000000005a */
[----:B---3--:R-:W-:-:S04]  /*0060*/  ISETP.NE.U32.AND P0, PT, R2, RZ, PT ;  /* 0x000000ff0200720c */ /* 0x008fc80003f05070 */
[----:B------:R-:W-:Y:S02]  /*0070*/  ISETP.NE.AND.EX P0, PT, R3, RZ, PT, P0 ;  /* 0x000000ff0300720c */ /* 0x000fe40003f05300 */
[----:B--2---:R-:W-:-:S05]  /*0080*/  SHF.R.U32.HI R91, RZ, 0x5, R99 ;  /* 0x00000005ff5b7819 */ /* 0x004fca0000011663 */
[----:B------:R-:W1:Y:S02]  /*0090*/  SHFL.IDX PT, R0, R91, RZ, 0x1f ;  /* 0x00001fff5b007589 */ /* 0x000e6400000e0000 */
[----:B-1----:R-:W-:-:S04]  /*00a0*/  R2UR UR15, R0 ;  /* 0x00000000000f72ca */ /* 0x002fc800000e0000 */
[----:B------:R-:W-:Y:S05]  /*00b0*/  @P0 BRA `(.L_x_0) ;  /* 0x0000000000300947 */ /* 0x000fea0003800000 */
[----:B------:R-:W1:Y:S02]  /*00c0*/  LDCU.64 UR4, c[0x0][0x988] ;  /* 0x00013100ff0477ac */ /* 0x000e640008000a00 */
[----:B-1----:R-:W-:-:S04]  /*00d0*/  UISETP.NE.U32.AND UP0, UPT, UR4, URZ, UPT ;  /* 0x000000ff0400728c */ /* 0x002fc8000bf05070 */
[----:B------:R-:W-:-:S09]  /*00e0*/  UISETP.NE.AND.EX UP0, UPT, UR5, URZ, UPT, UP0 ;  /* 0x000000ff0500728c */ /* 0x000fd2000bf05300 */
[----:B------:R-:W-:Y:S05]  /*00f0*/  BRA.U !UP0, `(.L_x_1) ;  /* 0x0000000108147547 */ /* 0x000fea000b800000 */
[----:B------:R-:W1:Y:S01]  /*0100*/  LDC.64 R4, c[0x0][0x988] ;  /* 0x00026200ff047b82 */ /* 0x000e620000000a00 */
[----:B------:R-:W1:Y:S02]  /*0110*/  LDCU.64 UR4, c[0x0][0x358] ;  /* 0x00006b00ff0477ac */ /* 0x000e640008000a00 */
[----:B-1----:R1:W5:Y:S01]  /*0120*/  LDG.E R41, desc[UR4][R4.64] ;  /* 0x0000000404297981 */ /* 0x002362000c1e1900 */
[----:B------:R-:W-:Y:S01]  /*0130*/  HFMA2 R90, -RZ, RZ, 0, 5.9604644775390625e-08 ;  /* 0x00000001ff5a7431 */ /* 0x000fe200000001ff */
[----:B------:R-:W-:Y:S05]  /*0140*/  BRA `(.L_x_0) ;  /* 0x00000000000c7947 */ /* 0x000fea0003800000 */
.L_x_1:
[----:B------:R-:W1:Y:S01]  /*0150*/  LDCU UR4, c[0x0][0x980] ;  /* 0x00013000ff0477ac */ /* 0x000e620008000800 */
[----:B------:R-:W-:Y:S01]  /*0160*/  HFMA2 R90, -RZ, RZ, 0, 5.9604644775390625e-08 ;  /* 0x00000001ff5a7431 */ /* 0x000fe200000001ff */
[----:B-1----:R-:W-:-:S07]  /*0170*/  MOV R41, UR4 ;  /* 0x0000000400297c02 */ /* 0x002fce0008000f00 */
.L_x_0:
[----:B------:R-:W2:Y:S02]  /*0180*/  LDCU.64 UR4, c[0x0][0x9b0] ;  /* 0x00013600ff0477ac */ /* 0x000ea40008000a00 */
[----:B--2---:R-:W-:-:S04]  /*0190*/  UISETP.NE.U32.AND UP0, UPT, UR4, URZ, UPT ;  /* 0x000000ff0400728c */ /* 0x004fc8000bf05070 */
[----:B------:R-:W-:-:S09]  /*01a0*/  UISETP.NE.AND.EX UP0, UPT, UR5, URZ, UPT, UP0 ;  /* 0x000000ff0500728c */ /* 0x000fd2000bf05300 */
[----:B------:R-:W-:Y:S05]  /*01b0*/  BRA.U UP0, `(.L_x_2) ;  /* 0x0000000100287547 */ /* 0x000fea000b800000 */
[----:B------:R-:W2:Y:S02]  /*01c0*/  LDCU.64 UR4, c[0x0][0x9a8] ;  /* 0x00013500ff0477ac */ /* 0x000ea40008000a00 */
[----:B--2---:R-:W-:-:S04]  /*01d0*/  UISETP.NE.U32.AND UP0, UPT, UR4, URZ, UPT ;  /* 0x000000ff0400728c */ /* 0x004fc8000bf05070 */
[----:B------:R-:W-:-:S09]  /*01e0*/  UISETP.NE.AND.EX UP0, UPT, UR5, URZ, UPT, UP0 ;  /* 0x000000ff0500728c */ /* 0x000fd2000bf05300 */
[----:B------:R-:W-:Y:S05]  /*01f0*/  BRA.U !UP0, `(.L_x_3) ;  /* 0x0000000108107547 */ /* 0x000fea000b800000 */
[----:B------:R-:W2:Y:S01]  /*0200*/  LDC.64 R38, c[0x0][0x9a8] ;  /* 0x00026a00ff267b82 */ /* 0x000ea20000000a00 */
[----:B------:R-:W2:Y:S02]  /*0210*/  LDCU.64 UR4, c[0x0][0x358] ;  /* 0x00006b00ff0477ac */ /* 0x000ea40008000a00 */
[----:B--2---:R2:W5:Y:S01]  /*0220*/  LDG.E R38, desc[UR4][R38.64] ;  /* 0x0000000426267981 */ /* 0x004562000c1e1900 */
[----:B------:R-:W-:Y:S05]  /*0230*/  BRA `(.L_x_2) ;  /* 0x0000000000087947 */ /* 0x000fea0003800000 */
.L_x_3:
[----:B------:R-:W2:Y:S02]  /*0240*/  LDCU UR4, c[0x0][0x9a0] ;  /* 0x00013400ff0477ac */ /* 0x000ea40008000800 */
[----:B--2---:R-:W-:Y:S02]  /*0250*/  MOV R38, UR4 ;  /* 0x0000000400267c02 */ /* 0x004fe40008000f00 */
.L_x_2:
[----:B-1----:R-:W1:Y:S01]  /*0260*/  LDC.64 R4, c[0x0][0x988] ;  /* 0x00026200ff047b82 */ /* 0x002e620000000a00 */
[----:B------:R-:W-:Y:S01]  /*0270*/  IMAD.U32 R0, RZ, RZ, UR15 ;  /* 0x0000000fff007e24 */ /* 0x000fe2000f8e00ff */
[----:B------:R-:W-:Y:S01]  /*0280*/  ISETP.EQ.U32.AND P4, PT, R2, RZ, PT ;  /* 0x000000ff0200720c */ /* 0x000fe20003f82070 */
[----:B------:R-:W-:Y:S03]  /*0290*/  BSSY.RECONVERGENT B0, `(.L_x_4) ;  /* 0x0000012000007945 */ /* 0x000fe60003800200 */
[----:B------:R-:W-:Y:S02]  /*02a0*/  ISETP.NE.OR P1, PT, R0, 0x1, !P2 ;  /* 0x000000010000780c */ /* 0x000fe40005725670 */
[----:B-1----:R-:W-:-:S04]  /*02b0*/  ISETP.NE.U32.AND P0, PT, R4, RZ, PT ;  /* 0x000000ff0400720c */ /* 0x002fc80003f05070 */
[----:B------:R-:W-:-:S13]  /*02c0*/  ISETP.NE.AND.EX P0, PT, R5, RZ, PT, P0 ;  /* 0x000000ff0500720c */ /* 0x000fda0003f05300 */
[----:B------:R-:W-:Y:S01]  /*02d0*/  VOTEU.ANY UP3, P0 ;  /* 0x0000000000ff7886 */ /* 0x000fe20000060100 */
[----:B------:R-:W-:Y:S02]  /*02e0*/  PLOP3.LUT P3, PT, PT, PT, UP3, 0x80, 0x8 ;  /* 0x000000000008781c */ /* 0x000fe40003f6f038 */
[----:B------:R-:W-:Y:S02]  /*02f0*/  ISETP.NE.OR P0, PT, R0, 0x3, !P2 ;  /* 0x000000030000780c */ /* 0x000fe40005705670 */
[----:B------:R-:W-:-:S04]  /*0300*/  ISETP.EQ.OR.EX P5, PT, R3, RZ, !P3, P4 ;  /* 0x000000ff0300720c */ /* 0x000fc80005fa2740 */
[----:B------:R-:W-:Y:S01]  /*0310*/  P2R R98, PR, RZ, 0x20 ;  /* 0x00000020ff627803 */ /* 0x000fe20000000000 */
[----:B------:R-:W-:Y:S05]  /*0320*/  @P1 BRA `(.L_x_5) ;  /* 0x0000000000201947 */ /* 0x000fea0003800000 */
[----:B------:R-:W1:Y:S02]  /*0330*/  LDCU.64 UR4, c[0x0][0x348] ;  /* 0x00006900ff0477ac */ /* 0x000e640008000a00 */
[----:B-1----:R-:W-:Y:S02]  /*0340*/  UIADD3 UR6, UP1, UPT, UR4, 0x80, URZ ;  /* 0x0000008004067890 */ /* 0x002fe4000ff3e0ff */
[----:B------:R-:W-:Y:S02]  /*0350*/  UIADD3 UR4, UP0, UPT, UR4, 0x200, URZ ;  /* 0x0000020004047890 */ /* 0x000fe4000ff1e0ff */
[----:B------:R-:W-:Y:S02]  /*0360*/  UIADD3.X UR7, UPT, UPT, URZ, UR5, URZ, UP1, !UPT ;  /* 0x00000005ff077290 */ /* 0x000fe40008ffe4ff */
[----:B------:R-:W-:-:S07]  /*0370*/  UIADD3.X UR5, UPT, UPT, URZ, UR5, URZ, UP0, !UPT ;  /* 0x00000005ff057290 */ /* 0x000fce00087fe4ff */
[----:B------:R1:W-:Y:S02]  /*0380*/  UTMACCTL.PF [UR6] ;  /* 0x00000000060079b9 */ /* 0x0003e40008040000 */
[----:B------:R1:W-:Y:S02]  /*0390*/  UTMACCTL.PF [UR4] ;  /* 0x00000000040079b9 */ /* 0x0003e40008040000 */
[----:B-1----:R-:W-:Y:S01]  /*03a0*/  NOP ;  /* 0x0000000000007918 */ /* 0x002fe20000000000 */
.L_x_5:
[----:B------:R-:W-:Y:S05]  /*03b0*/  BSYNC.RECONVERGENT B0 ;  /* 0x0000000000007941 */ /* 0x000fea0003800200 */
.L_x_4:
[----:B------:R-:W-:Y:S04]  /*03c0*/  BSSY.RECONVERGENT B0, `(.L_x_6) ;  /* 0x000000a000007945 */ /* 0x000fe80003800200 */
        /* <DEDUP_REMOVED lines=9> */
.L_x_7:
[----:B------:R-:W-:Y:S05]  /*0460*/  BSYNC.RECONVERGENT B0 ;  /* 0x0000000000007941 */ /* 0x000fea0003800200 */
.L_x_6:
[----:B------:R-:W-:Y:S01]  /*0470*/  UPLOP3.LUT UP2, UPT, UPT, UPT, UPT, 0x80, 0x8 ;  /* 0x000000000008789c */ /* 0x000fe20003f4f070 */
[----:B------:R-:W-:Y:S10]  /*0480*/  @!P5 BRA `(.L_x_8) ;  /* 0x000000000024d947 */ /* 0x000ff40003800000 */
[----:B------:R-:W-:Y:S01]  /*0490*/  ISETP.NE.U32.AND P1, PT, R2, RZ, PT ;  /* 0x000000ff0200720c */ /* 0x000fe20003f25070 */
[----:B------:R-:W-:Y:S01]  /*04a0*/  USEL UR4, URZ, 0xffffffff, UP3 ;  /* 0xffffffffff047887 */ /* 0x000fe20009800000 */
[----:B-----5:R-:W-:Y:S02]  /*04b0*/  FSETP.NEU.AND P0, PT, R41, RZ, PT ;  /* 0x000000ff2900720b */ /* 0x020fe40003f0d000 */
[----:B------:R-:W-:-:S11]  /*04c0*/  ISETP.NE.AND.EX P1, PT, R3, RZ, PT, P1 ;  /* 0x000000ff0300720c */ /* 0x000fd60003f25310 */
[----:B------:R-:W-:Y:S02]  /*04d0*/  VOTEU.ANY UP0, P0 ;  /* 0x0000000000ff7886 */ /* 0x000fe40000000100 */
[----:B------:R-:W-:-:S05]  /*04e0*/  VOTEU.ANY UP1, P1 ;  /* 0x0000000000ff7886 */ /* 0x000fca0000820100 */
[----:B------:R-:W-:-:S04]  /*04f0*/  @!UP1 USEL UR4, URZ, 0xffffffff, UP0 ;  /* 0xffffffffff049887 */ /* 0x000fc80008000000 */
[----:B------:R-:W-:-:S04]  /*0500*/  ULOP3.LUT UR4, UR4, 0x1, URZ, 0xc0, !UPT ;  /* 0x0000000104047892 */ /* 0x000fc8000f8ec0ff */
[----:B------:R-:W-:-:S11]  /*0510*/  UISETP.NE.U32.AND UP2, UPT, UR4, 0x1, UPT ;  /* 0x000000010400788c */ /* 0x000fd6000bf45070 */
.L_x_8:
[----:B------:R-:W1:Y:S01]  /*0520*/  SHFL.IDX PT, R2, R91, RZ, 0x1f ;  /* 0x00001fff5b027589 */ /* 0x000e6200000e0000 */
[----:B------:R-:W-:-:S04]  /*0530*/  UISETP.NE.AND UP0, UPT, UR15, 0x2, UPT ;  /* 0x000000020f00788c */ /* 0x000fc8000bf05270 */
[----:B------:R-:W-:Y:S01]  /*0540*/  USEL UR46, URZ, 0x1, UP0 ;  /* 0x00000001ff2e7887 */ /* 0x000fe20008000000 */
[----:B-1----:R-:W-:-:S13]  /*0550*/  ISETP.NE.AND P0, PT, R2, RZ, PT ;  /* 0x000000ff0200720c */ /* 0x002fda0003f05270 */
[----:B------:R-:W-:Y:S05]  /*0560*/  @P0 BRA `(.L_x_9) ;  /* 0x0000000000b40947 */ /* 0x000fea0003800000 */
[----:B------:R-:W-:Y:S01]  /*0570*/  ELECT P0, URZ, PT ;  /* 0x0000000000ff782f */ /* 0x000fe20003800000 */
[----:B------:R-:W-:-:S12]  /*0580*/  BSSY.RECONVERGENT B0, `(.L_x_9) ;  /* 0x000002b000007945 */ /* 0x000fd80003800200 */
[----:B------:R-:W-:Y:S05]  /*0590*/  @!P0 BRA `(.L_x_10) ;  /* 0x0000000000a48947 */ /* 0x000fea0003800000 */
[----:B------:R-:W1:Y:S01]  /*05a0*/  S2UR UR4, SR_CgaCtaId ;  /* 0x00000000000479c3 */ /* 0x000e620000008800 */
[----:B------:R-:W-:Y:S01]  /*05b0*/  UMOV UR5, 0x400 ;  /* 0x0000040000057882 */ /* 0x000fe20000000000 */
[----:B------:R-:W-:Y:S02]  /*05c0*/  UMOV UR6, 0x1 ;  /* 0x0000000100067882 */ /* 0x000fe40000000000 */
[----:B------:R-:W-:-:S04]  /*05d0*/  UIADD3 UR6, UPT, UPT, -UR6, 0x100000, URZ ;  /* 0x0010000006067890 */ /* 0x000fc8000fffe1ff */
[----:B------:R-:W-:Y:S02]  /*05e0*/  USHF.L.U32 UR7, UR6, 0xb, URZ ;  /* 0x0000000b06077899 */ /* 0x000fe400080006ff */
[----:B------:R-:W-:Y:S02]  /*05f0*/  USHF.L.U32 UR6, UR6, 0x1, URZ ;  /* 0x0000000106067899 */ /* 0x000fe400080006ff */
[----:B-1----:R-:W-:Y:S01]  /*0600*/  ULEA UR4, UR4, UR5, 0x18 ;  /* 0x0000000504047291 */ /* 0x002fe2000f8ec0ff */
[----:B------:R-:W1:Y:S11]  /*0610*/  FENCE.VIEW.ASYNC.S ;  /* 0x00000000000073c6 */ /* 0x000e760000000000 */
[----:B-1----:R1:W3:Y:S01]  /*0620*/  SYNCS.EXCH.64 URZ, [UR4], UR6 ;  /* 0x0000000604ff75b2 */ /* 0x0022e20008000100 */
[----:B------:R1:W4:Y:S01]  /*0630*/  SYNCS.EXCH.64 URZ, [UR4+0x80], UR6 ;  /* 0x0000800604ff75b2 */ /* 0x0003220008000100 */
[----:B------:R1:W1:Y:S01]  /*0640*/  SYNCS.EXCH.64 URZ, [UR4+0x8], UR6 ;  /* 0x0000080604ff75b2 */ /* 0x0002620008000100 */
        /* <DEDUP_REMOVED lines=29> */
[----:B---34-:R-:W-:Y:S01]  /*0820*/  NOP ;  /* 0x0000000000007918 */ /* 0x018fe20000000000 */
.L_x_10:
[----:B-1----:R-:W-:Y:S05]  /*0830*/  BSYNC.RECONVERGENT B0 ;  /* 0x0000000000007941 */ /* 0x002fea0003800200 */
.L_x_9:
[----:B------:R-:W1:Y:S01]  /*0840*/  SHFL.IDX PT, R2, R91, RZ, 0x1f ;  /* 0x00001fff5b027589 */ /* 0x000e6200000e0000 */
[----:B------:R-:W-:Y:S01]  /*0850*/  NOP ;  /* 0x0000000000007918 */ /* 0x000fe20000000000 */
[----:B-1----:R-:W-:-:S13]  /*0860*/  ISETP.NE.AND P0, PT, R2, 0x1, PT ;  /* 0x000000010200780c */ /* 0x002fda0003f05270 */
[----:B------:R-:W-:Y:S05]  /*0870*/  @P0 BRA `(.L_x_11) ;  /* 0x0000000000500947 */ /* 0x000fea0003800000 */
[----:B------:R-:W1:Y:S01]  /*0880*/  S2UR UR4, SR_CgaCtaId ;  /* 0x00000000000479c3 */ /* 0x000e620000008800 */
[----:B------:R-:W-:Y:S01]  /*0890*/  UMOV UR5, 0x400 ;  /* 0x0000040000057882 */ /* 0x000fe20000000000 */
[----:B------:R-:W-:Y:S01]  /*08a0*/  UMOV UR8, 0x20 ;  /* 0x0000002000087882 */ /* 0x000fe20000000000 */
[----:B------:R-:W-:Y:S01]  /*08b0*/  UMOV UR6, 0x80 ;  /* 0x0000008000067882 */ /* 0x000fe20000000000 */
[----:B------:R-:W-:-:S04]  /*08c0*/  UIADD3 UR8, UPT, UPT, -UR8, 0x100000, URZ ;  /* 0x0010000008087890 */ /* 0x000fc8000fffe1ff */
[----:B------:R-:W-:Y:S02]  /*08d0*/  USHF.L.U32 UR9, UR8, 0xb, URZ ;  /* 0x0000000b08097899 */ /* 0x000fe400080006ff */
[----:B------:R-:W-:Y:S02]  /*08e0*/  USHF.L.U32 UR8, UR8, 0x1, URZ ;  /* 0x0000000108087899 */ /* 0x000fe400080006ff */
[----:B------:R-:W-:-:S04]  /*08f0*/  UIADD3 UR6, UPT, UPT, -UR6, 0x100000, URZ ;  /* 0x0010000006067890 */ /* 0x000fc8000fffe1ff */
[----:B------:R-:W-:Y:S02]  /*0900*/  USHF.L.U32 UR7, UR6, 0xb, URZ ;  /* 0x0000000b06077899 */ /* 0x000fe400080006ff */
[----:B------:R-:W-:Y:S01]  /*0910*/  USHF.L.U32 UR6, UR6, 0x1, URZ ;  /* 0x0000000106067899 */ /* 0x000fe200080006ff */
[----:B------:R-:W-:Y:S01]  /*0920*/  ELECT P0, URZ, PT ;  /* 0x0000000000ff782f */ /* 0x000fe20003800000 */
[----:B-1----:R-:W-:Y:S01]  /*0930*/  ULEA UR4, UR4, UR5, 0x18 ;  /* 0x0000000504047291 */ /* 0x002fe2000f8ec0ff */
[----:B------:R-:W1:Y:S11]  /*0940*/  FENCE.VIEW.ASYNC.S ;  /* 0x00000000000073c6 */ /* 0x000e760000000000 */
[----:B-1----:R1:W3:Y:S01]  /*0950*/  SYNCS.EXCH.64 URZ, [UR4+0x100], UR8 ;  /* 0x0001000804ff75b2 */ /* 0x0022e20008000100 */
[----:B------:R1:W4:Y:S01]  /*0960*/  SYNCS.EXCH.64 URZ, [UR4+0x118], UR6 ;  /* 0x0001180604ff75b2 */ /* 0x0003220008000100 */
[----:B------:R1:W1:Y:S01]  /*0970*/  SYNCS.EXCH.64 URZ, [UR4+0x108], UR8 ;  /* 0x0001080804ff75b2 */ /* 0x0002620008000100 */
[----:B------:R1:W1:Y:S01]  /*0980*/  SYNCS.EXCH.64 URZ, [UR4+0x120], UR6 ;  /* 0x0001200604ff75b2 */ /* 0x0002620008000100 */
[----:B------:R1:W1:Y:S01]  /*0990*/  SYNCS.EXCH.64 URZ, [UR4+0x110], UR8 ;  /* 0x0001100804ff75b2 */ /* 0x0002620008000100 */
[----:B------:R1:W1:Y:S01]  /*09a0*/  SYNCS.EXCH.64 URZ, [UR4+0x128], UR6 ;  /* 0x0001280604ff75b2 */ /* 0x0002620008000100 */
[----:B------:R-:W-:Y:S01]  /*09b0*/  NOP ;  /* 0x0000000000007918 */ /* 0x000fe20000000000 */
.L_x_11:
[----:B------:R-:W2:Y:S01]  /*09c0*/  SHFL.IDX PT, R2, R91, RZ, 0x1f ;  /* 0x00001fff5b027589 */ /* 0x000ea200000e0000 */
[----:B------:R-:W-:Y:S01]  /*09d0*/  NOP ;  /* 0x0000000000007918 */ /* 0x000fe20000000000 */
[----:B--2---:R-:W-:-:S13]  /*09e0*/  ISETP.NE.AND P0, PT, R2, 0x3, PT ;  /* 0x000000030200780c */ /* 0x004fda0003f05270 */
[----:B------:R-:W-:Y:S05]  /*09f0*/  @P0 BRA `(.L_x_12) ;  /* 0x0000000000300947 */ /* 0x000fea0003800000 */
[----:B-1----:R-:W1:Y:S01]  /*0a00*/  S2UR UR4, SR_CgaCtaId ;  /* 0x00000000000479c3 */ /* 0x002e620000008800 */
[----:B------:R-:W-:Y:S01]  /*0a10*/  UMOV UR6, 0x400 ;  /* 0x0000040000067882 */ /* 0x000fe20000000000 */
[----:B------:R-:W-:Y:S01]  /*0a20*/  UMOV UR5, 0x20 ;  /* 0x0000002000057882 */ /* 0x000fe20000000000 */
[----:B------:R-:W-:Y:S01]  /*0a30*/  ELECT P0, URZ, PT ;  /* 0x0000000000ff782f */ /* 0x000fe20003800000 */
[----:B-1----:R-:W-:Y:S02]  /*0a40*/  ULEA UR6, UR4, UR6, 0x18 ;  /* 0x0000000604067291 */ /* 0x002fe4000f8ec0ff */
[----:B------:R-:W-:-:S04]  /*0a50*/  UIADD3 UR4, UPT, UPT, -UR5, 0x100000, URZ ;  /* 0x0010000005047890 */ /* 0x000fc8000fffe1ff */
[----:B------:R-:W-:Y:S02]  /*0a60*/  USHF.L.U32 UR5, UR4, 0xb, URZ ;  /* 0x0000000b04057899 */ /* 0x000fe400080006ff */
[----:B------:R-:W-:Y:S01]  /*0a70*/  USHF.L.U32 UR4, UR4, 0x1, URZ ;  /* 0x0000000104047899 */ /* 0x000fe200080006ff */
[----:B------:R-:W1:Y:S11]  /*0a80*/  FENCE.VIEW.ASYNC.S ;  /* 0x00000000000073c6 */ /* 0x000e760000000000 */
[----:B-1----:R2:W1:Y:S01]  /*0a90*/  SYNCS.EXCH.64 URZ, [UR6+0x130], UR4 ;  /* 0x0001300406ff75b2 */ /* 0x0024620008000100 */
[----:B------:R2:W1:Y:S02]  /*0aa0*/  SYNCS.EXCH.64 URZ, [UR6+0x138], UR4 ;  /* 0x0001380406ff75b2 */ /* 0x0004640008000100 */
[----:B--2---:R-:W-:Y:S01]  /*0ab0*/  NOP ;  /* 0x0000000000007918 */ /* 0x004fe20000000000 */
.L_x_12:
[----:B------:R-:W2:Y:S01]  /*0ac0*/  SHFL.IDX PT, R2, R91, RZ, 0x1f ;  /* 0x00001fff5b027589 */ /* 0x000ea200000e0000 */
[----:B------:R-:W-:Y:S01]  /*0ad0*/  NOP ;  /* 0x0000000000007918 */ /* 0x000fe20000000000 */
[----:B--2---:R-:W-:-:S13]  /*0ae0*/  ISETP.NE.AND P0, PT, R2, 0x4, PT ;  /* 0x000000040200780c */ /* 0x004fda0003f05270 */
[----:B------:R-:W-:Y:S05]  /*0af0*/  @P0 BRA `(.L_x_13) ;  /* 0x0000000000440947 */ /* 0x000fea0003800000 */
[----:B-1----:R-:W1:Y:S01]  /*0b00*/  S2UR UR6, SR_CgaCtaId ;  /* 0x00000000000679c3 */ /* 0x002e620000008800 */
[----:B------:R-:W-:Y:S01]  /*0b10*/  UMOV UR4, 0x100 ;  /* 0x0000010000047882 */ /* 0x000fe20000000000 */
[----:B------:R-:W-:Y:S01]  /*0b20*/  UMOV UR5, 0x400 ;  /* 0x0000040000057882 */ /* 0x000fe20000000000 */
[----:B------:R-:W-:Y:S01]  /*0b30*/  USEL UR4, UR4, 0xe0, UP2 ;  /* 0x000000e004047887 */ /* 0x000fe20009000000 */
[----:B------:R-:W-:Y:S01]  /*0b40*/  UMOV UR8, 0x1 ;  /* 0x0000000100087882 */ /* 0x000fe20000000000 */
[----:B------:R-:W-:Y:S01]  /*0b50*/  ELECT P0, URZ, PT ;  /* 0x0000000000ff782f */ /* 0x000fe20003800000 */
[----:B------:R-:W-:-:S04]  /*0b60*/  UIADD3 UR8, UPT, UPT, -UR8, 0x100000, URZ ;  /* 0x0010000008087890 */ /* 0x000fc8000fffe1ff */
[----:B------:R-:W-:Y:S02]  /*0b70*/  USHF.L.U32 UR9, UR8, 0xb, URZ ;  /* 0x0000000b08097899 */ /* 0x000fe400080006ff */
[----:B------:R-:W-:Y:S02]  /*0b80*/  USHF.L.U32 UR8, UR8, 0x1, URZ ;  /* 0x0000000108087899 */ /* 0x000fe400080006ff */
[----:B-1----:R-:W-:Y:S02]  /*0b90*/  ULEA UR6, UR6, UR5, 0x18 ;  /* 0x0000000506067291 */ /* 0x002fe4000f8ec0ff */
[----:B------:R-:W-:-:S04]  /*0ba0*/  UIADD3 UR4, UPT, UPT, -UR4, 0x100000, URZ ;  /* 0x0010000004047890 */ /* 0x000fc8000fffe1ff */
[----:B------:R-:W-:Y:S02]  /*0bb0*/  USHF.L.U32 UR5, UR4, 0xb, URZ ;  /* 0x0000000b04057899 */ /* 0x000fe400080006ff */
[----:B------:R-:W-:Y:S01]  /*0bc0*/  USHF.L.U32 UR4, UR4, 0x1, URZ ;  /* 0x0000000104047899 */ /* 0x000fe200080006ff */
[----:B------:R-:W1:Y:S03]  /*0bd0*/  FENCE.VIEW.ASYNC.S ;  /* 0x00000000000073c6 */ /* 0x000e660000000000 */
[----:B-1----:R2:W1:Y:S08]  /*0be0*/  SYNCS.EXCH.64 URZ, [UR6+0x140], UR8 ;  /* 0x0001400806ff75b2 */ /* 0x0024700008000100 */
[----:B------:R2:W1:Y:S02]  /*0bf0*/  SYNCS.EXCH.64 URZ, [UR6+0x148], UR4 ;  /* 0x0001480406ff75b2 */ /* 0x0004640008000100 */
[----:B--2---:R-:W-:Y:S01]  /*0c00*/  NOP ;  /* 0x0000000000007918 */ /* 0x004fe20000000000 */
.L_x_13:
[----:B------:R-:W2:Y:S01]  /*0c10*/  SHFL.IDX PT, R2, R91, RZ, 0x1f ;  /* 0x00001fff5b027589 */ /* 0x000ea200000e0000 */
[----:B------:R-:W1:Y:S01]  /*0c20*/  S2UR UR50, SR_CTAID.X ;  /* 0x00000000003279c3 */ /* 0x000e620000002500 */
[----:B------:R-:W-:-:S07]  /*0c30*/  NOP ;  /* 0x0000000000007918 */ /* 0x000fce0000000000 */
[----:B------:R-:W1:Y:S01]  /*0c40*/  S2UR UR22, SR_CTAID.Y ;  /* 0x00000000001679c3 */ /* 0x000e620000002600 */
[----:B--2---:R-:W-:-:S13]  /*0c50*/  ISETP.NE.AND P0, PT, R2, 0x5, PT ;  /* 0x000000050200780c */ /* 0x004fda0003f05270 */
[----:B-1----:R-:W-:Y:S05]  /*0c60*/  @P0 BRA `(.L_x_14) ;  /* 0x0000000000480947 */ /* 0x002fea0003800000 */
        /* <DEDUP_REMOVED lines=13> */
[----:B-1----:R1:W2:Y:S01]  /*0d40*/  SYNCS.EXCH.64 URZ, [UR4+0x150], UR8 ;  /* 0x0001500804ff75b2 */ /* 0x0022a20008000100 */
[----:B------:R1:W1:Y:S01]  /*0d50*/  SYNCS.EXCH.64 URZ, [UR4+0x160], UR6 ;  /* 0x0001600604ff75b2 */ /* 0x0002620008000100 */
[----:B------:R1:W1:Y:S01]  /*0d60*/  SYNCS.EXCH.64 URZ, [UR4+0x158], UR8 ;  /* 0x0001580804ff75b2 */ /* 0x0002620008000100 */
[----:B------:R1:W1:Y:S01]  /*0d70*/  SYNCS.EXCH.64 URZ, [UR4+0x168], UR6 ;  /* 0x0001680604ff75b2 */ /* 0x0002620008000100 */
[----:B------:R-:W-:Y:S01]  /*0d80*/  NOP ;  /* 0x0000000000007918 */ /* 0x000fe20000000000 */
.L_x_14:
[----:B------:R-:W-:-:S05]  /*0d90*/  CS2R.32 R85, SR_CgaSize ;  /* 0x0000000000557805 */ /* 0x000fca0000008a00 */
[----:B------:R-:W-:-:S05]  /*0da0*/  IMAD R85, R85, -0xa0, RZ ;  /* 0xffffff6055557824 */ /* 0x000fca00078e02ff */
[----:B------:R-:W-:-:S14]  /*0db0*/  R2UR UR5, R85 ;  /* 0x00000000550572ca */ /* 0x000fdc00000e0000 */
[----:B------:R-:W3:Y:S01]  /*0dc0*/  LDCU UR5, c[0x0][UR5+0x2b0] ;  /* 0x00005600050577ac */ /* 0x000ee20008000800 */
[----:B------:R-:W-:Y:S02]  /*0dd0*/  I2FP.F32.U32 R5, UR50 ;  /* 0x0000003200057c45 */ /* 0x000fe40008201000 */
[----:B------:R-:W-:-:S05]  /*0de0*/  CS2R.32 R2, SR_CgaSize ;  /* 0x0000000000027805 */ /* 0x000fca0000008a00 */
[----:B------:R-:W-:-:S06]  /*0df0*/  IMAD R2, R2, -0xa0, RZ ;  /* 0xffffff6002027824 */ /* 0x000fcc00078e02ff */
[----:B------:R-:W4:Y:S01]  /*0e00*/  LDC R2, c[0x0][R2+0x2a0] ;  /* 0x0000a80002027b82 */ /* 0x000f220000000800 */
[----:B------:R-:W-:Y:S02]  /*0e10*/  I2FP.F32.U32 R4, UR22 ;  /* 0x0000001600047c45 */ /* 0x000fe40008201000 */
[----:B------:R-:W-:-:S05]  /*0e20*/  CS2R.32 R85, SR_CgaSize ;  /* 0x0000000000557805 */ /* 0x000fca0000008a00 */
[----:B------:R-:W-:-:S05]  /*0e30*/  IMAD R85, R85, -0xa0, RZ ;  /* 0xffffff6055557824 */ /* 0x000fca00078e02ff */
[----:B-1----:R-:W-:-:S14]  /*0e40*/  R2UR UR4, R85 ;  /* 0x00000000550472ca */ /* 0x002fdc00000e0000 */
[----:B------:R-:W1:Y:S01]  /*0e50*/  LDCU UR4, c[0x0][UR4+0x2b4] ;  /* 0x00005680040477ac */ /* 0x000e620008000800 */
[----:B------:R-:W-:Y:S01]  /*0e60*/  NOP ;  /* 0x0000000000007918 */ /* 0x000fe20000000000 */
[----:B------:R-:W2:Y:S01]  /*0e70*/  S2R R17, SR_CTAID.Z ;  /* 0x0000000000117919 */ /* 0x000ea20000002700 */
[----:B------:R-:W4:Y:S01]  /*0e80*/  LDCU UR18, c[0x0][0xc24] ;  /* 0x00018480ff1277ac */ /* 0x000f220008000800 */
[----:B------:R-:W-:-:S05]  /*0e90*/  CS2R.32 R3, SR_CgaSize ;  /* 0x0000000000037805 */ /* 0x000fca0000008a00 */
[----:B------:R-:W-:-:S06]  /*0ea0*/  IMAD R3, R3, -0xa0, RZ ;  /* 0xffffff6003037824 */ /* 0x000fcc00078e02ff */
[----:B------:R-:W2:Y:S01]  /*0eb0*/  LDC R3, c[0x0][R3+0x2a4] ;  /* 0x0000a90003037b82 */ /* 0x000ea20000000800 */
[----:B---3--:R-:W-:Y:S01]  /*0ec0*/  FMUL R5, R5, UR5 ;  /* 0x0000000505057c20 */ /* 0x008fe20008400000 */
[----:B-1----:R-:W-:-:S03]  /*0ed0*/  FMUL R4, R4, UR4 ;  /* 0x0000000404047c20 */ /* 0x002fc60008400000 */
[----:B------:R-:W1:Y:S01]  /*0ee0*/  F2I.U32.TRUNC.NTZ R85, R5 ;  /* 0x0000000500557305 */ /* 0x000e62000020f000 */
[----:B----4-:R-:W-:-:S07]  /*0ef0*/  UISETP.GE.AND UP0, UPT, UR18, 0x1, UPT ;  /* 0x000000011200788c */ /* 0x010fce000bf06270 */
[----:B------:R-:W3:Y:S01]  /*0f00*/  F2I.U32.TRUNC.NTZ R84, R4 ;  /* 0x0000000400547305 */ /* 0x000ee2000020f000 */
[----:B-1----:R-:W-:-:S05]  /*0f10*/  IADD3 R85, PT, PT, -R85, RZ, RZ ;  /* 0x000000ff55557210 */ /* 0x002fca0007ffe1ff */
[----:B------:R-:W-:Y:S01]  /*0f20*/  IMAD R85, R2, R85, UR50 ;  /* 0x0000003202557e24 */ /* 0x000fe2000f8e0255 */
[----:B---3--:R-:W-:-:S05]  /*0f30*/  IADD3 R84, PT, PT, -R84, RZ, RZ ;  /* 0x000000ff54547210 */ /* 0x008fca0007ffe1ff */
[----:B--2---:R-:W-:Y:S01]  /*0f40*/  IMAD R84, R3, R84, UR22 ;  /* 0x0000001603547e24 */ /* 0x004fe2000f8e0254 */
[----:B------:R-:W-:Y:S06]  /*0f50*/  BAR.SYNC.DEFER_BLOCKING 0x0 ;  /* 0x0000000000007b1d */ /* 0x000fec0000010000 */
[----:B------:R-:W-:Y:S05]  /*0f60*/  BRA.U !UP0, `(.L_x_15) ;  /* 0x0000000108d47547 */ /* 0x000fea000b800000 */
[----:B------:R-:W1:Y:S01]  /*0f70*/  LDCU.128 UR24, c[0x0][0xc10] ;  /* 0x00018200ff1877ac */ /* 0x000e620008000c00 */
[----:B------:R-:W2:Y:S01]  /*0f80*/  LDCU UR14, c[0x0][0x370] ;  /* 0x00006e00ff0e77ac */ /* 0x000ea20008000800 */
[----:B------:R-:W3:Y:S01]  /*0f90*/  LDCU UR6, c[0x0][0x374] ;  /* 0x00006e80ff0677ac */ /* 0x000ee20008000800 */
[----:B------:R-:W4:Y:S01]  /*0fa0*/  LDCU UR19, c[0x0][0xc0c] ;  /* 0x00018180ff1377ac */ /* 0x000f220008000800 */
[----:B------:R-:W4:Y:S01]  /*0fb0*/  LDCU UR20, c[0x0][0xc20] ;  /* 0x00018400ff1477ac */ /* 0x000f220008000800 */
[----:B------:R-:W4:Y:S01]  /*0fc0*/  LDCU.64 UR16, c[0x0][0xc28] ;  /* 0x00018500ff1077ac */ /* 0x000f220008000a00 */
[----:B-1----:R-:W-:Y:S02]  /*0fd0*/  UISETP.NE.AND UP0, UPT, UR26, 0x1, UPT ;  /* 0x000000011a00788c */ /* 0x002fe4000bf05270 */
[----:B---3--:R-:W-:Y:S02]  /*0fe0*/  UIMAD.WIDE.U32 UR4, UR6, UR27, URZ ;  /* 0x0000001b060472a5 */ /* 0x008fe4000f8e00ff */
[----:B--2---:R-:W-:-:S02]  /*0ff0*/  UIMAD.WIDE.U32 UR8, UR14, UR24, URZ ;  /* 0x000000180e0872a5 */ /* 0x004fc4000f8e00ff */
[----:B----4-:R-:W-:Y:S02]  /*1000*/  UISETP.NE.AND UP1, UPT, UR19, 0x1, UPT ;  /* 0x000000011300788c */ /* 0x010fe4000bf25270 */
[----:B------:R-:W-:Y:S01]  /*1010*/  UISETP.NE.AND UP4, UPT, UR18, 0x1, UPT ;  /* 0x000000011200788c */ /* 0x000fe2000bf85270 */
[----:B------:R-:W-:Y:S01]  /*1020*/  UMOV UR4, UR5 ;  /* 0x0000000500047c82 */ /* 0x000fe20008000000 */
[----:B------:R-:W-:Y:S02]  /*1030*/  UIMAD.WIDE.U32 UR10, UR22, UR27, URZ ;  /* 0x0000001b160a72a5 */ /* 0x000fe4000f8e00ff */
[----:B------:R-:W-:Y:S02]  /*1040*/  @UP0 USHF.R.U32.HI UR6, URZ, UR20, UR4 ;  /* 0x00000014ff060299 */ /* 0x000fe40008011604 */
[----:B------:R-:W-:Y:S01]  /*1050*/  UIMAD.WIDE.U32 UR12, UR50, UR24, URZ ;  /* 0x00000018320c72a5 */ /* 0x000fe2000f8e00ff */
[----:B------:R-:W-:Y:S02]  /*1060*/  UMOV UR4, UR9 ;  /* 0x0000000900047c82 */ /* 0x000fe40008000000 */
[----:B------:R-:W-:Y:S01]  /*1070*/  UMOV UR7, UR11 ;  /* 0x0000000b00077c82 */ /* 0x000fe20008000000 */
[----:B------:R-:W-:-:S02]  /*1080*/  @UP1 USHF.R.U32.HI UR14, URZ, UR25, UR4 ;  /* 0x00000019ff0e1299 */ /* 0x000fc40008011604 */
[----:B------:R-:W-:Y:S02]  /*1090*/  UIMAD.WIDE.U32 UR4, UR6, UR16, URZ ;  /* 0x00000010060472a5 */ /* 0x000fe4000f8e00ff */
[----:B------:R-:W-:Y:S02]  /*10a0*/  UIMAD.WIDE.U32 UR8, UR14, UR16, URZ ;  /* 0x000000100e0872a5 */ /* 0x000fe4000f8e00ff */
[----:B------:R-:W-:-:S03]  /*10b0*/  USHF.R.U32.HI UR10, URZ, UR20, UR7 ;  /* 0x00000014ff0a7299 */ /* 0x000fc60008011607 */
[----:B------:R-:W-:Y:S01]  /*10c0*/  UMOV UR4, UR5 ;  /* 0x0000000500047c82 */ /* 0x000fe20008000000 */
[----:B------:R-:W-:Y:S01]  /*10d0*/  UMOV UR7, UR13 ;  /* 0x0000000d00077c82 */ /* 0x000fe20008000000 */
[----:B------:R-:W-:Y:S01]  /*10e0*/  @UP4 USHF.R.U32.HI UR6, URZ, UR17, UR4 ;  /* 0x00000011ff064299 */ /* 0x000fe20008011604 */
[----:B------:R-:W-:Y:S01]  /*10f0*/  UMOV UR5, UR9 ;  /* 0x0000000900057c82 */ /* 0x000fe20008000000 */
[----:B------:R-:W-:Y:S02]  /*1100*/  USHF.R.U32.HI UR7, URZ, UR25, UR7 ;  /* 0x00000019ff077299 */ /* 0x000fe40008011607 */
[----:B------:R-:W-:Y:S02]  /*1110*/  USEL UR4, UR22, UR10, !UP0 ;  /* 0x0000000a16047287 */ /* 0x000fe4000c000000 */
[----:B------:R-:W-:Y:S02]  /*1120*/  UIMAD UR6, UR6, UR18, URZ ;  /* 0x00000012060672a4 */ /* 0x000fe4000f8e02ff */
[----:B------:R-:W-:-:S02]  /*1130*/  @UP4 USHF.R.U32.HI UR14, URZ, UR17, UR5 ;  /* 0x00000011ff0e4299 */ /* 0x000fc40008011605 */
[----:B------:R-:W-:Y:S02]  /*1140*/  USEL UR5, UR50, UR7, !UP1 ;  /* 0x0000000732057287 */ /* 0x000fe4000c800000 */
[----:B------:R-:W-:Y:S02]  /*1150*/  UISETP.GE.AND UP0, UPT, UR4, UR6, UPT ;  /* 0x000000060400728c */ /* 0x000fe4000bf06270 */
[----:B------:R-:W-:Y:S02]  /*1160*/  UIMAD UR8, UR14, UR18, URZ ;  /* 0x000000120e0872a4 */ /* 0x000fe4000f8e02ff */
[----:B------:R-:W-:Y:S02]  /*1170*/  UIMAD.WIDE.U32 UR6, UR4, UR16, URZ ;  /* 0x00000010040672a5 */ /* 0x000fe4000f8e00ff */
[----:B------:R-:W-:Y:S02]  /*1180*/  UISETP.GE.OR UP0, UPT, UR5, UR8, UP0 ;  /* 0x000000080500728c */ /* 0x000fe40008706670 */
[----:B------:R-:W-:-:S02]  /*1190*/  UIMAD.WIDE.U32 UR8, UR5, UR16, URZ ;  /* 0x00000010050872a5 */ /* 0x000fc4000f8e00ff */
[----:B------:R-:W-:Y:S01]  /*11a0*/  UIADD3 UR10, UPT, UPT, -UR4, URZ, URZ ;  /* 0x000000ff040a7290 */ /* 0x000fe2000fffe1ff */
[----:B------:R-:W-:Y:S02]  /*11b0*/  UMOV UR6, UR7 ;  /* 0x0000000700067c82 */ /* 0x000fe40008000000 */
[----:B------:R-:W-:Y:S02]  /*11c0*/  USHF.R.U32.HI UR6, URZ, UR17, UR6 ;  /* 0x00000011ff067299 */ /* 0x000fe40008011606 */
[----:B------:R-:W-:Y:S02]  /*11d0*/  UIMAD UR10, UR26, UR10, UR22 ;  /* 0x0000000a1a0a72a4 */ /* 0x000fe4000f8e0216 */
[----:B------:R-:W-:Y:S01]  /*11e0*/  USEL UR6, UR4, UR6, !UP4 ;  /* 0x0000000604067287 */ /* 0x000fe2000e000000 */
[----:B------:R-:W-:Y:S01]  /*11f0*/  @!UP0 UMOV UR7, UR9 ;  /* 0x0000000900078c82 */ /* 0x000fe20008000000 */
[----:B------:R-:W-:Y:S02]  /*1200*/  UIADD3 UR9, UPT, UPT, -UR5, URZ, URZ ;  /* 0x000000ff05097290 */ /* 0x000fe4000fffe1ff */
[----:B------:R-:W-:-:S02]  /*1210*/  @!UP0 USHF.R.U32.HI UR7, URZ, UR17, UR7 ;  /* 0x00000011ff078299 */ /* 0x000fc40008011607 */
[----:B------:R-:W-:Y:S02]  /*1220*/  UIADD3 UR8, UPT, UPT, -UR6, URZ, URZ ;  /* 0x000000ff06087290 */ /* 0x000fe4000fffe1ff */
[----:B------:R-:W-:Y:S02]  /*1230*/  @!UP0 USEL UR7, UR5, UR7, !UP4 ;  /* 0x0000000705078287 */ /* 0x000fe4000e000000 */
[----:B------:R-:W-:Y:S02]  /*1240*/  UIMAD UR8, UR18, UR8, UR4 ;  /* 0x00000008120872a4 */ /* 0x000fe4000f8e0204 */
[----:B------:R-:W-:Y:S02]  /*1250*/  @!UP0 UIADD3 UR6, UPT, UPT, UR6, -UR7, URZ ;  /* 0x8000000706068290 */ /* 0x000fe4000fffe0ff */
[----:B------:R-:W-:Y:S02]  /*1260*/  @!UP0 UIMAD UR8, UR8, UR14, UR7 ;  /* 0x0000000e080882a4 */ /* 0x000fe4000f8e0207 */
[----:B------:R-:W-:-:S02]  /*1270*/  @!UP0 UIMAD UR4, UR6, UR18, UR5 ;  /* 0x00000012060482a4 */ /* 0x000fc4000f8e0205 */
[----:B------:R-:W-:Y:S02]  /*1280*/  UIMAD UR6, UR19, UR9, UR50 ;  /* 0x00000009130672a4 */ /* 0x000fe4000f8e0232 */
[----:B------:R-:W-:Y:S01]  /*1290*/  UIMAD UR22, UR4, UR26, UR10 ;  /* 0x0000001a041672a4 */ /* 0x000fe2000f8e020a */
[----:B------:R-:W-:Y:S02]  /*12a0*/  @!UP0 UMOV UR5, UR8 ;  /* 0x0000000800058c82 */ /* 0x000fe40008000000 */
[----:B------:R-:W-:-:S12]  /*12b0*/  UIMAD UR50, UR5, UR19, UR6 ;  /* 0x00000013053272a4 */ /* 0x000fd8000f8e0206 */
.L_x_15:
[----:B------:R-:W1:Y:S02]  /*12c0*/  LDCU UR4, c[0x0][0xc30] ;  /* 0x00018600ff0477ac */ /* 0x000e640008000800 */
[----:B-1----:R-:W-:-:S09]  /*12d0*/  UISETP.NE.AND UP0, UPT, UR4, 0x1, UPT ;  /* 0x000000010400788c */ /* 0x002fd2000bf05270 */
[----:B------:R-:W-:Y:S05]  /*12e0*/  BRA.U UP0, `(.L_x_16) ;  /* 0x0000000100447547 */ /* 0x000fea000b800000 */
[----:B------:R-:W1:Y:S01]  /*12f0*/  LDCU.128 UR8, c[0x0][0xc10] ;  /* 0x00018200ff0877ac */ /* 0x000e620008000c00 */
[----:B------:R-:W2:Y:S01]  /*1300*/  LDCU UR12, c[0x0][0xc0c] ;  /* 0x00018180ff0c77ac */ /* 0x000ea20008000800 */
[----:B------:R-:W3:Y:S01]  /*1310*/  LDCU UR13, c[0x0][0xc20] ;  /* 0x00018400ff0d77ac */ /* 0x000ee20008000800 */
[----:B-1----:R-:W-:Y:S02]  /*1320*/  UIMAD.WIDE.U32 UR6, UR50, UR8, URZ ;  /* 0x00000008320672a5 */ /* 0x002fe4000f8e00ff */
[----:B------:R-:W-:Y:S02]  /*1330*/  UIMAD.WIDE.U32 UR4, UR22, UR11, URZ ;  /* 0x0000000b160472a5 */ /* 0x000fe4000f8e00ff */
[----:B--2---:R-:W-:Y:S02]  /*1340*/  UISETP.NE.AND UP1, UPT, UR12, 0x1, UPT ;  /* 0x000000010c00788c */ /* 0x004fe4000bf25270 */
[----:B------:R-:W-:Y:S01]  /*1350*/  UISETP.NE.AND UP0, UPT, UR10, 0x1, UPT ;  /* 0x000000010a00788c */ /* 0x000fe2000bf05270 */
[----:B------:R-:W-:-:S02]  /*1360*/  UMOV UR6, UR7 ;  /* 0x0000000700067c82 */ /* 0x000fc40008000000 */
[----:B------:R-:W-:Y:S01]  /*1370*/  UMOV UR4, UR5 ;  /* 0x0000000500047c82 */ /* 0x000fe20008000000 */
[----:B------:R-:W-:Y:S02]  /*1380*/  USHF.R.U32.HI UR6, URZ, UR9, UR6 ;  /* 0x00000009ff067299 */ /* 0x000fe40008011606 */
[----:B---3--:R-:W-:Y:S02]  /*1390*/  USHF.R.U32.HI UR4, URZ, UR13, UR4 ;  /* 0x0000000dff047299 */ /* 0x008fe40008011604 */
[----:B------:R-:W-:Y:S02]  /*13a0*/  USEL UR5, UR50, UR6, !UP1 ;  /* 0x0000000632057287 */ /* 0x000fe4000c800000 */
[----:B------:R-:W-:-:S04]  /*13b0*/  USEL UR4, UR22, UR4, !UP0 ;  /* 0x0000000416047287 */ /* 0x000fc8000c000000 */
[----:B------:R-:W-:Y:S02]  /*13c0*/  UIADD3 UR6, UPT, UPT, UR5, -UR4, URZ ;  /* 0x8000000405067290 */ /* 0x000fe4000fffe0ff */
[----:B------:R-:W-:Y:S02]  /*13d0*/  UIADD3 UR4, UPT, UPT, -UR5, UR4, URZ ;  /* 0x0000000405047290 */ /* 0x000fe4000fffe1ff */
[----:B------:R-:W-:Y:S02]  /*13e0*/  UIMAD UR22, UR6, UR10, UR22 ;  /* 0x0000000a061672a4 */ /* 0x000fe4000f8e0216 */
[----:B------:R-:W-:-:S12]  /*13f0*/  UIMAD UR50, UR4, UR12, UR50 ;  /* 0x0000000c043272a4 */ /* 0x000fd8000f8e0232 */
.L_x_16:
[----:B------:R-:W-:Y:S01]  /*1400*/  BAR.SYNC.DEFER_BLOCKING 0x0 ;  /* 0x0000000000007b1d */ /* 0x000fe20000010000 */
[----:B------:R-:W-:Y:S01]  /*1410*/  UISETP.NE.AND UP0, UPT, UR15, 0x2, UPT ;  /* 0x000000020f00788c */ /* 0x000fe2000bf05270 */
[----:B------:R-:W-:Y:S02]  /*1420*/  ISETP.NE.OR P2, PT, R0, 0x2, !P2 ;  /* 0x000000020000780c */ /* 0x000fe40005745670 */
[----:B------:R-:W-:Y:S02]  /*1430*/  LOP3.LUT R0, R99, 0x1f, RZ, 0xc0, !PT ;  /* 0x0000001f63007812 */ /* 0x000fe400078ec0ff */
[----:B------:R-:W1:Y:S04]  /*1440*/  LDCU UR39, c[0x0][0xc24] ;  /* 0x00018480ff2777ac */ /* 0x000e680008000800 */
[----:B------:R-:W-:Y:S05]  /*1450*/  BRA.U UP0, `(.L_x_17) ;  /* 0x0000002100187547 */ /* 0x000fea000b800000 */
[----:B------:R-:W2:Y:S01]  /*1460*/  LDCU UR5, c[0x0][0x388] ;  /* 0x00007100ff0577ac */ /* 0x000ea20008000800 */
[----:B------:R-:W-:Y:S01]  /*1470*/  PLOP3.LUT P1, PT, PT, PT, UP2, 0x80, 0x8 ;  /* 0x000000000008781c */ /* 0x000fe20003f2f028 */
[----:B------:R-:W-:Y:S01]  /*1480*/  IMAD.MOV.U32 R2, RZ, RZ, RZ ;  /* 0x000000ffff027224 */ /* 0x000fe200078e00ff */
[----:B------:R-:W-:Y:S01]  /*1490*/  ISETP.EQ.OR P3, PT, R0, RZ, P2 ;  /* 0x000000ff0000720c */ /* 0x000fe20001762670 */
[----:B------:R-:W3:Y:S01]  /*14a0*/  LDCU UR8, c[0x0][0x38c] ;  /* 0x00007180ff0877ac */ /* 0x000ee20008000800 */
[----:B------:R-:W-:Y:S01]  /*14b0*/  PLOP3.LUT P1, PT, P1, PT, PT, 0x8, 0x80 ;  /* 0x000000000080781c */ /* 0x000fe20000f2e170 */
[----:B------:R-:W4:Y:S01]  /*14c0*/  LDCU.64 UR6, c[0x0][0x390] ;  /* 0x00007200ff0677ac */ /* 0x000f220008000a00 */
[----:B------:R-:W1:Y:S01]  /*14d0*/  LDCU UR53, c[0x0][0x370] ;  /* 0x00006e00ff3577ac */ /* 0x000e620008000800 */
[----:B------:R-:W1:Y:S01]  /*14e0*/  LDCU.64 UR42, c[0x0][0x348] ;  /* 0x00006900ff2a77ac */ /* 0x000e620008000a00 */
[----:B--2---:R-:W-:Y:S01]  /*14f0*/  UIADD3 UR5, UPT, UPT, UR5, 0x1f, URZ ;  /* 0x0000001f05057890 */ /* 0x004fe2000fffe0ff */
[----:B------:R-:W2:Y:S03]  /*1500*/  LDCU UR52, c[0x0][0x374] ;  /* 0x00006e80ff3477ac */ /* 0x000ea60008000800 */
[----:B------:R-:W-:Y:S01]  /*1510*/  USHF.R.S32.HI UR4, URZ, 0x1f, UR5 ;  /* 0x0000001fff047899 */ /* 0x000fe20008011405 */
[----:B------:R-:W-:Y:S01]  /*1520*/  UMOV UR26, 0x1 ;  /* 0x00000001001a7882 */ /* 0x000fe20000000000 */
[----:B------:R-:W-:-:S02]  /*1530*/  UMOV UR31, URZ ;  /* 0x000000ff001f7c82 */ /* 0x000fc40008000000 */
[----:B------:R-:W-:Y:S01]  /*1540*/  ULEA.HI UR4, UR4, UR5, URZ, 0x5 ;  /* 0x0000000504047291 */ /* 0x000fe2000f8f28ff */
[----:B------:R-:W-:Y:S01]  /*1550*/  UMOV UR36, URZ ;  /* 0x000000ff00247c82 */ /* 0x000fe20008000000 */
[----:B------:R-:W-:Y:S02]  /*1560*/  UMOV UR38, URZ ;  /* 0x000000ff00267c82 */ /* 0x000fe40008000000 */
[----:B------:R-:W-:-:S04]  /*1570*/  USHF.R.S32.HI UR4, URZ, 0x5, UR4 ;  /* 0x00000005ff047899 */ /* 0x000fc80008011404 */
[----:B---3--:R-:W-:-:S04]  /*1580*/  UIMAD UR4, UR4, UR8, URZ ;  /* 0x00000008040472a4 */ /* 0x008fc8000f8e02ff */
[----:B----4-:R-:W-:-:S04]  /*1590*/  UIMAD UR4, UR4, UR6, URZ ;  /* 0x00000006040472a4 */ /* 0x010fc8000f8e02ff */
[----:B------:R-:W-:-:S04]  /*15a0*/  UIMAD UR54, UR4, UR7, URZ ;  /* 0x00000007043672a4 */ /* 0x000fc8000f8e02ff */
[----:B------:R-:W-:Y:S02]  /*15b0*/  UISETP.NE.AND UP1, UPT, UR54, URZ, UPT ;  /* 0x000000ff3600728c */ /* 0x000fe4000bf25270 */
[----:B------:R-:W-:-:S04]  /*15c0*/  UISETP.LT.U32.AND UP0, UPT, UR54, 0x10, UPT ;  /* 0x000000103600788c */ /* 0x000fc8000bf01070 */
[----:B------:R-:W-:-:S04]  /*15d0*/  USEL UR4, UR54, 0x10, UP0 ;  /* 0x0000001036047887 */ /* 0x000fc80008000000 */
[----:B------:R-:W-:Y:S02]  /*15e0*/  UIADD3 UR5, UPT, UPT, UR4, -0x1, URZ ;  /* 0xffffffff04057890 */ /* 0x000fe4000fffe0ff */
[----:B------:R-:W-:Y:S02]  /*15f0*/  @!UP1 UIADD3 UR5, UPT, UPT, UR4, URZ, URZ ;  /* 0x000000ff04059290 */ /* 0x000fe4000fffe0ff */
[----:B------:R-:W-:Y:S02]  /*1600*/  UIADD3 UR51, UPT, UPT, UR54, -UR4, URZ ;  /* 0x8000000436337290 */ /* 0x000fe4000fffe0ff */
[----:B-12---:R-:W-:-:S12]  /*1610*/  UIADD3 UR55, UPT, UPT, UR5, 0x1, URZ ;  /* 0x0000000105377890 */ /* 0x006fd8000fffe0ff */
.L_x_33:
[----:B------:R-:W1:Y:S01]  /*1620*/  S2UR UR30, SR_CgaCtaId ;  /* 0x00000000001e79c3 */ /* 0x000e620000008800 */
[----:B------:R-:W-:Y:S01]  /*1630*/  UMOV UR4, 0x400 ;  /* 0x0000040000047882 */ /* 0x000fe20000000000 */
[----:B------:R-:W-:Y:S01]  /*1640*/  MOV R0, UR26 ;  /* 0x0000001a00007c02 */ /* 0x000fe20008000f00 */
[----:B------:R-:W-:Y:S02]  /*1650*/  UISETP.NE.AND UP0, UPT, UR54, URZ, UPT ;  /* 0x000000ff3600728c */ /* 0x000fe4000bf05270 */
[----:B------:R-:W-:Y:S01]  /*1660*/  USHF.L.U32 UR19, UR22, 0x6, URZ ;  /* 0x0000000616137899 */ /* 0x000fe200080006ff */
[----:B------:R-:W-:Y:S01]  /*1670*/  SHF.L.U32 R0, R0, 0x1f, RZ ;  /* 0x0000001f00007819 */ /* 0x000fe200000006ff */
[----:B------:R-:W-:Y:S01]  /*1680*/  USHF.L.U32 UR44, UR50, 0x7, URZ ;  /* 0x00000007322c7899 */ /* 0x000fe200080006ff */
[----:B------:R-:W-:Y:S01]  /*1690*/  UMOV UR27, URZ ;  /* 0x000000ff001b7c82 */ /* 0x000fe20008000000 */
[----:B------:R-:W-:Y:S01]  /*16a0*/  UMOV UR22, URZ ;  /* 0x000000ff00167c82 */ /* 0x000fe20008000000 */
[----:B------:R-:W-:Y:S01]  /*16b0*/  UMOV UR21, URZ ;  /* 0x000000ff00157c82 */ /* 0x000fe20008000000 */
[----:B------:R-:W-:Y:S01]  /*16c0*/  UMOV UR20, URZ ;  /* 0x000000ff00147c82 */ /* 0x000fe20008000000 */
[----:B-1----:R-:W-:-:S04]  /*16d0*/  ULEA UR30, UR30, UR4, 0x18 ;  /* 0x000000041e1e7291 */ /* 0x002fc8000f8ec0ff */
[----:B------:R-:W-:-:S09]  /*16e0*/  ULEA UR4, UR31, UR30, 0x3 ;  /* 0x0000001e1f047291 */ /* 0x000fd2000f8e18ff */
[----:B------:R1:W2:Y:S01]  /*16f0*/  SYNCS.PHASECHK.TRANS64.TRYWAIT P0, [UR4+0x80], R0 ;  /* 0x00008000ff0075a7 */ /* 0x0002a20008001104 */
[----:B------:R-:W-:Y:S05]  /*1700*/  BRA.U !UP0, `(.L_x_18) ;  /* 0x0000000508987547 */ /* 0x000fea000b800000 */
[----:B------:R-:W3:Y:S01]  /*1710*/  LDCU.128 UR12, c[0x0][0x480] ;  /* 0x00009000ff0c77ac */ /* 0x000ee20008000c00 */
[----:B------:R-:W4:Y:S01]  /*1720*/  LDCU.128 UR8, c[0x0][0x490] ;  /* 0x00009200ff0877ac */ /* 0x000f220008000c00 */
[----:B------:R-:W1:Y:S01]  /*1730*/  LDCU.64 UR20, c[0x0][0x4c0] ;  /* 0x00009800ff1477ac */ /* 0x000e620008000a00 */
[----:B------:R-:W1:Y:S01]  /*1740*/  LDCU.64 UR16, c[0x0][0x4f0] ;  /* 0x00009e00ff1077ac */ /* 0x000e620008000a00 */
[----:B------:R-:W1:Y:S01]  /*1750*/  LDCU UR18, c[0x0][0x4c8] ;  /* 0x00009900ff1277ac */ /* 0x000e620008000800 */
[----:B---3--:R-:W-:Y:S02]  /*1760*/  UIMAD.WIDE.U32 UR4, UR44, UR13, URZ ;  /* 0x0000000d2c0472a5 */ /* 0x008fe4000f8e00ff */
[----:B------:R-:W-:Y:S02]  /*1770*/  UISETP.NE.AND UP0, UPT, UR12, 0x1, UPT ;  /* 0x000000010c00788c */ /* 0x000fe4000bf05270 */
[----:B------:R-:W-:Y:S01]  /*1780*/  USHF.R.U32.HI UR5, URZ, UR14, UR5 ;  /* 0x0000000eff057299 */ /* 0x000fe20008011605 */
[----:B------:R-:W3:Y:S03]  /*1790*/  LDCU UR45, c[0x0][0x38c] ;  /* 0x00007180ff2d77ac */ /* 0x000ee60008000800 */
[----:B------:R-:W-:-:S02]  /*17a0*/  USEL UR5, UR44, UR5, !UP0 ;  /* 0x000000052c057287 */ /* 0x000fc4000c000000 */
[----:B------:R-:W-:Y:S02]  /*17b0*/  UISETP.NE.AND UP0, UPT, UR15, 0x1, UPT ;  /* 0x000000010f00788c */ /* 0x000fe4000bf05270 */
[----:B----4-:R-:W-:Y:S01]  /*17c0*/  UIMAD.WIDE.U32 UR6, UR5, UR8, URZ ;  /* 0x00000008050672a5 */ /* 0x010fe2000f8e00ff */
[----:B------:R-:W4:Y:S01]  /*17d0*/  LDCU UR8, c[0x0][0x4a0] ;  /* 0x00009400ff0877ac */ /* 0x000f220008000800 */
[----:B------:R-:W1:Y:S05]  /*17e0*/  LDCU UR23, c[0x0][0x4cc] ;  /* 0x00009980ff1777ac */ /* 0x000e6a0008000800 */
[----:B------:R-:W-:Y:S01]  /*17f0*/  UMOV UR4, UR7 ;  /* 0x0000000700047c82 */ /* 0x000fe20008000000 */
[----:B------:R-:W1:Y:S01]  /*1800*/  LDCU.64 UR40, c[0x0][0x390] ;  /* 0x00007200ff2877ac */ /* 0x000e620008000a00 */
[----:B------:R-:W-:Y:S01]  /*1810*/  USHF.R.U32.HI UR4, URZ, UR9, UR4 ;  /* 0x00000009ff047299 */ /* 0x000fe20008011604 */
[----:B------:R-:W1:Y:S03]  /*1820*/  LDCU UR9, c[0x0][0x4ec] ;  /* 0x00009d80ff0977ac */ /* 0x000e660008000800 */
[----:B------:R-:W-:-:S02]  /*1830*/  USEL UR4, UR5, UR4, !UP0 ;  /* 0x0000000405047287 */ /* 0x000fc4000c000000 */
[----:B------:R-:W-:Y:S02]  /*1840*/  UISETP.NE.AND UP0, UPT, UR10, 0x1, UPT ;  /* 0x000000010a00788c */ /* 0x000fe4000bf05270 */
[----:B------:R-:W-:Y:S01]  /*1850*/  UIMAD.WIDE.U32 UR6, UR4, UR11, URZ ;  /* 0x0000000b040672a5 */ /* 0x000fe2000f8e00ff */
[----:B------:R-:W1:Y:S01]  /*1860*/  LDCU.64 UR24, c[0x0][0x4d0] ;  /* 0x00009a00ff1877ac */ /* 0x000e620008000a00 */
[----:B------:R-:W-:-:S05]  /*1870*/  UIADD3 UR38, UPT, UPT, UR55, UR36, URZ ;  /* 0x0000002437267290 */ /* 0x000fca000fffe0ff */
[----:B------:R-:W-:Y:S01]  /*1880*/  UMOV UR6, UR7 ;  /* 0x0000000700067c82 */ /* 0x000fe20008000000 */
[----:B------:R-:W-:Y:S02]  /*1890*/  UIADD3 UR7, UPT, UPT, -UR4, URZ, URZ ;  /* 0x000000ff04077290 */ /* 0x000fe4000fffe1ff */
[----:B----4-:R-:W-:Y:S02]  /*18a0*/  USHF.R.U32.HI UR6, URZ, UR8, UR6 ;  /* 0x00000008ff067299 */ /* 0x010fe40008011606 */
[----:B------:R-:W-:Y:S02]  /*18b0*/  UIADD3 UR8, UPT, UPT, -UR5, URZ, URZ ;  /* 0x000000ff05087290 */ /* 0x000fe4000fffe1ff */
[----:B------:R-:W-:Y:S02]  /*18c0*/  USEL UR14, UR4, UR6, !UP0 ;  /* 0x00000006040e7287 */ /* 0x000fe4000c000000 */
[----:B------:R-:W-:Y:S02]  /*18d0*/  UIMAD UR7, UR15, UR7, UR5 ;  /* 0x000000070f0772a4 */ /* 0x000fe4000f8e0205 */
[----:B------:R-:W-:-:S02]  /*18e0*/  UIADD3 UR6, UPT, UPT, -UR14, URZ, URZ ;  /* 0x000000ff0e067290 */ /* 0x000fc4000fffe1ff */
[----:B------:R-:W-:Y:S02]  /*18f0*/  UIMAD UR8, UR12, UR8, UR44 ;  /* 0x000000080c0872a4 */ /* 0x000fe4000f8e022c */
[----:B------:R-:W-:Y:S02]  /*1900*/  UIMAD UR13, UR10, UR6, UR4 ;  /* 0x000000060a0d72a4 */ /* 0x000fe4000f8e0204 */
[----:B-1----:R-:W-:Y:S02]  /*1910*/  UIMAD UR11, UR8, UR20, UR9 ;  /* 0x00000014080b72a4 */ /* 0x002fe4000f8e0209 */
[----:B------:R-:W-:Y:S01]  /*1920*/  UIMAD UR12, UR7, UR21, UR16 ;  /* 0x00000015070c72a4 */ /* 0x000fe2000f8e0210 */
[----:B------:R-:W1:Y:S02]  /*1930*/  LDCU.64 UR4, c[0x0][0x4f8] ;  /* 0x00009f00ff0477ac */ /* 0x000e640008000a00 */
[----:B------:R-:W4:Y:S01]  /*1940*/  LDCU UR6, c[0x0][0x500] ;  /* 0x0000a000ff0677ac */ /* 0x000f220008000800 */
[----:B------:R-:W-:Y:S01]  /*1950*/  UIMAD UR13, UR13, UR18, UR17 ;  /* 0x000000120d0d72a4 */ /* 0x000fe2000f8e0211 */
[----:B------:R-:W-:Y:S01]  /*1960*/  UMOV UR27, URZ ;  /* 0x000000ff001b7c82 */ /* 0x000fe20008000000 */
[----:B------:R-:W-:Y:S01]  /*1970*/  UMOV UR7, UR31 ;  /* 0x0000001f00077c82 */ /* 0x000fe20008000000 */
[----:B------:R-:W-:Y:S01]  /*1980*/  UMOV UR20, URZ ;  /* 0x000000ff00147c82 */ /* 0x000fe20008000000 */
[----:B------:R-:W-:Y:S01]  /*1990*/  UMOV UR21, URZ ;  /* 0x000000ff00157c82 */ /* 0x000fe20008000000 */
[----:B---3--:R-:W-:-:S07]  /*19a0*/  UMOV UR22, URZ ;  /* 0x000000ff00167c82 */ /* 0x008fce0008000000 */
.L_x_23:
[----:B------:R-:W-:Y:S01]  /*19b0*/  @!P2 MOV R3, 0x3000 ;  /* 0x000030000003a802 */ /* 0x000fe20000000f00 */
[----:B------:R-:W-:Y:S01]  /*19c0*/  ULEA UR9, UR7, UR30, 0x3 ;  /* 0x0000001e07097291 */ /* 0x000fe2000f8e18ff */
[----:B-12---:R-:W-:Y:S11]  /*19d0*/  @P0 BRA `(.L_x_19) ;  /* 0x0000000000100947 */ /* 0x006ff60003800000 */
[----:B------:R-:W-:Y:S04]  /*19e0*/  MOV R0, UR26 ;  /* 0x0000001a00007c02 */ /* 0x000fe80008000f00 */
[----:B------:R-:W-:Y:S04]  /*19f0*/  SHF.L.U32 R5, R0, 0x1f, RZ ;  /* 0x0000001f00057819 */ /* 0x000fe800000006ff */
[----:B------:R-:W2:Y:S02]  /*1a00*/  SYNCS.PHASECHK.TRANS64.TRYWAIT P0, [UR9+0x80], R5 ;  /* 0x00008005ff0075a7 */ /* 0x000ea40008001109 */
[----:B--2---:R-:W-:Y:S05]  /*1a10*/  @!P0 BRA `(.L_x_20) ;  /* 0x0000006c00548947 */ /* 0x004fea0003800000 */
.L_x_19:
[----:B------:R3:W-:Y:S01]  /*1a20*/  @!P2 SYNCS.ARRIVE.TRANS64 RZ, [UR9], R3 ;  /* 0x00000003ffffa9a7 */ /* 0x0007e20008000009 */
[----:B------:R-:W-:Y:S04]  /*1a30*/  BSSY.RECONVERGENT B0, `(.L_x_21) ;  /* 0x0000003000007945 */ /* 0x000fe80003800200 */
[----:B------:R-:W-:Y:S05]  /*1a40*/  @P3 BRA `(.L_x_22) ;  /* 0x0000000000043947 */ /* 0x000fea0003800000 */
[----:B-1--4-:R-:W-:Y:S05]  /*1a50*/  BPT.TRAP 0x1 ;  /* 0x000000040000795c */ /* 0x012fea0000300000 */
.L_x_22:
[----:B-1--4-:R-:W-:Y:S05]  /*1a60*/  BSYNC.RECONVERGENT B0 ;  /* 0x0000000000007941 */ /* 0x012fea0003800200 */
.L_x_21:
[----:B------:R-:W-:Y:S02]  /*1a70*/  UIADD3 UR8, UPT, UPT, UR7, 0x1, URZ ;  /* 0x0000000107087890 */ /* 0x000fe4000fffe0ff */
[----:B------:R-:W-:Y:S02]  /*1a80*/  UIMAD UR15, UR20, UR23, UR4 ;  /* 0x00000017140f72a4 */ /* 0x000fe4000f8e0204 */
[----:B------:R-:W-:Y:S02]  /*1a90*/  UISETP.NE.AND UP0, UPT, UR8, 0x10, UPT ;  /* 0x000000100800788c */ /* 0x000fe4000bf05270 */
[----:B------:R-:W-:Y:S02]  /*1aa0*/  ULEA UR17, UR7, UR30, 0xd ;  /* 0x0000001e07117291 */ /* 0x000fe4000f8e68ff */
[----:B------:R-:W-:Y:S02]  /*1ab0*/  USEL UR10, URZ, 0x1, UP0 ;  /* 0x00000001ff0a7887 */ /* 0x000fe40008000000 */
[----:B------:R-:W-:Y:S02]  /*1ac0*/  USEL UR31, UR8, URZ, UP0 ;  /* 0x000000ff081f7287 */ /* 0x000fe40008000000 */
[----:B------:R-:W-:Y:S02]  /*1ad0*/  ULOP3.LUT UR26, UR26, UR10, URZ, 0x3c, !UPT ;  /* 0x0000000a1a1a7292 */ /* 0x000fe4000f8e3cff */
[----:B------:R-:W-:Y:S02]  /*1ae0*/  ULEA UR8, UR31, UR30, 0x3 ;  /* 0x0000001e1f087291 */ /* 0x000fe4000f8e18ff */
[----:B------:R-:W-:Y:S02]  /*1af0*/  ULEA UR16, UR7, UR30, 0xc ;  /* 0x0000001e07107291 */ /* 0x000fe4000f8e60ff */
[----:B------:R-:W-:Y:S01]  /*1b00*/  UIADD3 UR34, UP0, UPT, UR42, 0x80, URZ ;  /* 0x000000802a227890 */ /* 0x000fe2000ff1e0ff */
[----:B--2---:R-:W-:Y:S01]  /*1b10*/  MOV R0, UR26 ;  /* 0x0000001a00007c02 */ /* 0x004fe20008000f00 */
[----:B------:R-:W-:Y:S02]  /*1b20*/  USHF.L.U32 UR10, UR27, 0x5, URZ ;  /* 0x000000051b0a7899 */ /* 0x000fe400080006ff */
[----:B------:R-:W-:Y:S01]  /*1b30*/  UIADD3.X UR35, UPT, UPT, URZ, UR43, URZ, UP0, !UPT ;  /* 0x0000002bff237290 */ /* 0x000fe200087fe4ff */
[----:B---3--:R-:W-:Y:S01]  /*1b40*/  SHF.L.U32 R3, R0, 0x1f, RZ ;  /* 0x0000001f00037819 */ /* 0x008fe200000006ff */
[----:B------:R-:W-:Y:S02]  /*1b50*/  UIADD3 UR32, UP3, UPT, UR42, 0x200, URZ ;  /* 0x000002002a207890 */ /* 0x000fe4000ff7e0ff */
[----:B------:R-:W-:Y:S01]  /*1b60*/  UIADD3 UR16, UPT, UPT, UR16, 0x26400, URZ ;  /* 0x0002640010107890 */ /* 0x000fe2000fffe0ff */
[----:B------:R3:W1:Y:S01]  /*1b70*/  SYNCS.PHASECHK.TRANS64.TRYWAIT P0, [UR8+0x80], R3 ;  /* 0x00008003ff0075a7 */ /* 0x0006620008001108 */
[----:B------:R-:W-:Y:S02]  /*1b80*/  UIMAD UR8, UR21, UR24, UR5 ;  /* 0x00000018150872a4 */ /* 0x000fe4000f8e0205 */
[----:B------:R-:W-:Y:S02]  /*1b90*/  UIMAD UR7, UR22, UR25, UR6 ;  /* 0x00000019160772a4 */ /* 0x000fe4000f8e0206 */
[----:B------:R-:W-:Y:S02]  /*1ba0*/  ULEA UR15, UR8, UR15, 0x5 ;  /* 0x0000000f080f7291 */ /* 0x000fe4000f8e28ff */
[----:B------:R-:W-:Y:S02]  /*1bb0*/  UIADD3 UR8, UPT, UPT, UR17, 0x6400, URZ ;  /* 0x0000640011087890 */ /* 0x000fe4000fffe0ff */
[----:B------:R-:W-:Y:S02]  /*1bc0*/  ULEA UR7, UR7, UR15, 0xa ;  /* 0x0000000f07077291 */ /* 0x000fe4000f8e50ff */
[----:B------:R-:W-:Y:S02]  /*1bd0*/  UIADD3.X UR33, UPT, UPT, URZ, UR43, URZ, UP3, !UPT ;  /* 0x0000002bff217290 */ /* 0x000fe40009ffe4ff */
[----:B------:R-:W-:Y:S02]  /*1be0*/  UPRMT UR7, UR7, 0x5410, URZ ;  /* 0x0000541007077896 */ /* 0x000fe400080000ff */
[----:B------:R-:W-:Y:S02]  /*1bf0*/  UIADD3 UR37, UPT, UPT, UR20, 0x1, URZ ;  /* 0x0000000114257890 */ /* 0x000fe4000fffe0ff */
[----:B------:R-:W-:Y:S02]  /*1c00*/  UIADD3 UR29, UPT, UPT, UR21, 0x1, URZ ;  /* 0x00000001151d7890 */ /* 0x000fe4000fffe0ff */
[----:B------:R-:W-:Y:S02]  /*1c10*/  UISETP.NE.AND UP2, UPT, UR37, UR45, UPT ;  /* 0x0000002d2500728c */ /* 0x000fe4000bf45270 */
[----:B------:R-:W-:Y:S01]  /*1c20*/  UIADD3 UR28, UPT, UPT, UR22, 0x1, URZ ;  /* 0x00000001161c7890 */ /* 0x000fe2000fffe0ff */
[----:B------:R2:W-:Y:S01]  /*1c30*/  UTMALDG.5D.IM2COL [UR8], [UR34], UR7 ;  /* 0x00000008220073b4 */ /* 0x0005e20008060007 */
[----:B------:R-:W-:Y:S01]  /*1c40*/  UIADD3 UR36, UPT, UPT, UR36, 0x1, URZ ;  /* 0x0000000124247890 */ /* 0x000fe2000fffe0ff */
[----:B------:R-:W-:Y:S01]  /*1c50*/  UMOV UR46, 0x0 ;  /* 0x00000000002e7882 */ /* 0x000fe20000000000 */
[----:B------:R-:W-:Y:S01]  /*1c60*/  UMOV UR47, 0x10000000 ;  /* 0x10000000002f7882 */ /* 0x000fe20000000000 */
[----:B------:R-:W-:Y:S01]  /*1c70*/  UMOV UR17, UR9 ;  /* 0x0000000900117c82 */ /* 0x000fe20008000000 */
[----:B------:R-:W-:Y:S03]  /*1c80*/  UMOV UR18, UR10 ;  /* 0x0000000a00127c82 */ /* 0x000fe60008000000 */
[----:B------:R-:W-:Y:S01]  /*1c90*/  @UP2 UIADD3 UR29, UPT, UPT, UR21, URZ, URZ ;  /* 0x000000ff151d2290 */ /* 0x000fe2000fffe0ff */
[----:B------:R4:W-:Y:S03]  /*1ca0*/  UTMALDG.5D [UR16], [UR32], desc[UR46] ;  /* 0x00002e10200075b4 */ /* 0x0009e60008021000 */
[----:B------:R-:W-:Y:S11]  /*1cb0*/  UISETP.NE.AND UP1, UPT, UR29, UR40, UPT ;  /* 0x000000281d00728c */ /* 0x000ff6000bf25270 */
[----:B------:R-:W-:Y:S04]  /*1cc0*/  @UP1 UIADD3 UR28, UPT, UPT, UR22, URZ, URZ ;  /* 0x000000ff161c1290 */ /* 0x000fe8000fffe0ff */
[----:B------:R-:W-:Y:S02]  /*1cd0*/  UISETP.NE.AND UP0, UPT, UR28, UR41, UPT ;  /* 0x000000291c00728c */ /* 0x000fe4000bf05270 */
[----:B--2---:R-:W-:Y:S09]  /*1ce0*/  UIADD3 UR8, UPT, UPT, UR27, 0x1, URZ ;  /* 0x000000011b087890 */ /* 0x004ff2000fffe0ff */
[----:B------:R-:W-:Y:S01]  /*1cf0*/  @UP0 UIADD3 UR8, UPT, UPT, UR27, URZ, URZ ;  /* 0x000000ff1b080290 */ /* 0x000fe2000fffe0ff */
[----:B------:R-:W-:Y:S06]  /*1d00*/  UMOV UR7, UR31 ;  /* 0x0000001f00077c82 */ /* 0x000fec0008000000 */
[----:B------:R-:W-:Y:S01]  /*1d10*/  UMOV UR27, UR8 ;  /* 0x00000008001b7c82 */ /* 0x000fe20008000000 */
[----:B----4-:R-:W-:Y:S02]  /*1d20*/  USEL UR22, UR28, URZ, UP0 ;  /* 0x000000ff1c167287 */ /* 0x010fe40008000000 */
[----:B------:R-:W-:Y:S02]  /*1d30*/  UISETP.NE.AND UP0, UPT, UR36, UR38, UPT ;  /* 0x000000262400728c */ /* 0x000fe4000bf05270 */
[----:B------:R-:W-:Y:S02]  /*1d40*/  USEL UR20, UR37, URZ, UP2 ;  /* 0x000000ff25147287 */ /* 0x000fe40009000000 */
[----:B------:R-:W-:Y:S05]  /*1d50*/  USEL UR21, UR29, URZ, UP1 ;  /* 0x000000ff1d157287 */ /* 0x000fea0008800000 */
[----:B---3--:R-:W-:Y:S07]  /*1d60*/  BRA.U UP0, `(.L_x_23) ;  /* 0xfffffffd00107547 */ /* 0x008fee000b83ffff */
.L_x_18:
[----:B------:R-:W-:Y:S01]  /*1d70*/  ULEA UR4, UR31, UR30, 0x3 ;  /* 0x0000001e1f047291 */ /* 0x000fe2000f8e18ff */
[----:B-1----:R-:W-:Y:S01]  /*1d80*/  MOV R0, UR26 ;  /* 0x0000001a00007c02 */ /* 0x002fe20008000f00 */
[----:B------:R-:W-:Y:S01]  /*1d90*/  @!P1 SYNCS.ARRIVE.TRANS64.A1T0 RZ, [UR30+0x138], RZ ;  /* 0x000138ffffff99a7 */ /* 0x000fe2000810001e */
[----:B------:R-:W-:Y:S02]  /*1da0*/  UISETP.GE.AND UP0, UPT, UR51, 0x1, UPT ;  /* 0x000000013300788c */ /* 0x000fe4000bf06270 */
[----:B------:R-:W-:-:S04]  /*1db0*/  SHF.L.U32 R0, R0, 0x1f, RZ ;  /* 0x0000001f00007819 */ /* 0x000fc800000006ff */
[----:B--2---:R1:W2:Y:S03]  /*1dc0*/  SYNCS.PHASECHK.TRANS64.TRYWAIT P0, [UR4+0x80], R0 ;  /* 0x00008000ff0075a7 */ /* 0x0042a60008001104 */
[----:B------:R-:W-:Y:S05]  /*1dd0*/  BRA.U !UP0, `(.L_x_24) ;  /* 0x0000000508907547 */ /* 0x000fea000b800000 */
[----:B------:R-:W3:Y:S01]  /*1de0*/  LDCU.128 UR8, c[0x0][0x480] ;  /* 0x00009000ff0877ac */ /* 0x000ee20008000c00 */
[----:B------:R-:W4:Y:S01]  /*1df0*/  LDCU.128 UR32, c[0x0][0x490] ;  /* 0x00009200ff2077ac */ /* 0x000f220008000c00 */
[----:B------:R-:W1:Y:S01]  /*1e00*/  LDCU.64 UR28, c[0x0][0x4c0] ;  /* 0x00009800ff1c77ac */ /* 0x000e620008000a00 */
[----:B------:R-:W1:Y:S01]  /*1e10*/  LDCU UR13, c[0x0][0x4c8] ;  /* 0x00009900ff0d77ac */ /* 0x000e620008000800 */
[----:B------:R-:W1:Y:S01]  /*1e20*/  LDCU.64 UR16, c[0x0][0x4f0] ;  /* 0x00009e00ff1077ac */ /* 0x000e620008000a00 */
[----:B---3--:R-:W-:Y:S02]  /*1e30*/  UIMAD.WIDE.U32 UR4, UR44, UR9, URZ ;  /* 0x000000092c0472a5 */ /* 0x008fe4000f8e00ff */
[----:B------:R-:W-:Y:S02]  /*1e40*/  UISETP.NE.AND UP0, UPT, UR8, 0x1, UPT ;  /* 0x000000010800788c */ /* 0x000fe4000bf05270 */
[----:B------:R-:W-:Y:S01]  /*1e50*/  USHF.R.U32.HI UR5, URZ, UR10, UR5 ;  /* 0x0000000aff057299 */ /* 0x000fe20008011605 */
[----:B------:R-:W3:Y:S03]  /*1e60*/  LDCU UR9, c[0x0][0x4a0] ;  /* 0x00009400ff0977ac */ /* 0x000ee60008000800 */
[----:B------:R-:W-:-:S02]  /*1e70*/  USEL UR5, UR44, UR5, !UP0 ;  /* 0x000000052c057287 */ /* 0x000fc4000c000000 */
[----:B------:R-:W-:Y:S02]  /*1e80*/  UISETP.NE.AND UP0, UPT, UR11, 0x1, UPT ;  /* 0x000000010b00788c */ /* 0x000fe4000bf05270 */
[----:B----4-:R-:W-:Y:S01]  /*1e90*/  UIMAD.WIDE.U32 UR6, UR5, UR32, URZ ;  /* 0x00000020050672a5 */ /* 0x010fe2000f8e00ff */
[----:B------:R-:W1:Y:S01]  /*1ea0*/  LDCU UR10, c[0x0][0x4ec] ;  /* 0x00009d80ff0a77ac */ /* 0x000e620008000800 */
[----:B------:R-:W4:Y:S05]  /*1eb0*/  LDCU UR46, c[0x0][0x38c] ;  /* 0x00007180ff2e77ac */ /* 0x000f2a0008000800 */
[----:B------:R-:W-:Y:S01]  /*1ec0*/  UMOV UR4, UR7 ;  /* 0x0000000700047c82 */ /* 0x000fe20008000000 */
[----:B------:R-:W1:Y:S01]  /*1ed0*/  LDCU UR23, c[0x0][0x4cc] ;  /* 0x00009980ff1777ac */ /* 0x000e620008000800 */
[----:B------:R-:W-:Y:S01]  /*1ee0*/  USHF.R.U32.HI UR4, URZ, UR33, UR4 ;  /* 0x00000021ff047299 */ /* 0x000fe20008011604 */
[----:B------:R-:W1:Y:S03]  /*1ef0*/  LDCU.64 UR40, c[0x0][0x390] ;  /* 0x00007200ff2877ac */ /* 0x000e660008000a00 */
[----:B------:R-:W-:-:S02]  /*1f00*/  USEL UR4, UR5, UR4, !UP0 ;  /* 0x0000000405047287 */ /* 0x000fc4000c000000 */
[----:B------:R-:W-:Y:S02]  /*1f10*/  UISETP.NE.AND UP0, UPT, UR34, 0x1, UPT ;  /* 0x000000012200788c */ /* 0x000fe4000bf05270 */
[----:B------:R-:W-:Y:S01]  /*1f20*/  UIMAD.WIDE.U32 UR6, UR4, UR35, URZ ;  /* 0x00000023040672a5 */ /* 0x000fe2000f8e00ff */
[----:B------:R-:W1:Y:S01]  /*1f30*/  LDCU.64 UR24, c[0x0][0x4d0] ;  /* 0x00009a00ff1877ac */ /* 0x000e620008000a00 */
[----:B------:R-:W-:-:S05]  /*1f40*/  UIADD3 UR38, UPT, UPT, UR51, UR38, URZ ;  /* 0x0000002633267290 */ /* 0x000fca000fffe0ff */
[----:B------:R-:W-:Y:S01]  /*1f50*/  UMOV UR6, UR7 ;  /* 0x0000000700067c82 */ /* 0x000fe20008000000 */
[----:B------:R-:W-:Y:S02]  /*1f60*/  UIADD3 UR7, UPT, UPT, -UR5, URZ, URZ ;  /* 0x000000ff05077290 */ /* 0x000fe4000fffe1ff */
[----:B---3--:R-:W-:Y:S02]  /*1f70*/  USHF.R.U32.HI UR6, URZ, UR9, UR6 ;  /* 0x00000009ff067299 */ /* 0x008fe40008011606 */
[----:B------:R-:W-:Y:S02]  /*1f80*/  UIMAD UR7, UR8, UR7, UR44 ;  /* 0x00000007080772a4 */ /* 0x000fe4000f8e022c */
[----:B------:R-:W-:Y:S02]  /*1f90*/  USEL UR14, UR4, UR6, !UP0 ;  /* 0x00000006040e7287 */ /* 0x000fe4000c000000 */
[----:B------:R-:W-:Y:S02]  /*1fa0*/  UIADD3 UR6, UPT, UPT, -UR4, URZ, URZ ;  /* 0x000000ff04067290 */ /* 0x000fe4000fffe1ff */
[----:B------:R-:W-:-:S02]  /*1fb0*/  UIADD3 UR9, UPT, UPT, -UR14, URZ, URZ ;  /* 0x000000ff0e097290 */ /* 0x000fc4000fffe1ff */
[----:B------:R-:W-:Y:S02]  /*1fc0*/  UIMAD UR12, UR11, UR6, UR5 ;  /* 0x000000060b0c72a4 */ /* 0x000fe4000f8e0205 */
[----:B------:R-:W-:Y:S02]  /*1fd0*/  UIMAD UR9, UR34, UR9, UR4 ;  /* 0x00000009220972a4 */ /* 0x000fe4000f8e0204 */
[----:B-1----:R-:W-:Y:S01]  /*1fe0*/  UIMAD UR11, UR7, UR28, UR10 ;  /* 0x0000001c070b72a4 */ /* 0x002fe2000f8e020a */
[----:B------:R-:W1:Y:S02]  /*1ff0*/  LDCU.64 UR4, c[0x0][0x4f8] ;  /* 0x00009f00ff0477ac */ /* 0x000e640008000a00 */
[----:B------:R-:W3:Y:S01]  /*2000*/  LDCU UR6, c[0x0][0x500] ;  /* 0x0000a000ff0677ac */ /* 0x000ee20008000800 */
[----:B------:R-:W-:Y:S02]  /*2010*/  UIMAD UR12, UR12, UR29, UR16 ;  /* 0x0000001d0c0c72a4 */ /* 0x000fe4000f8e0210 */
[----:B------:R-:W-:Y:S01]  /*2020*/  UIMAD UR13, UR9, UR13, UR17 ;  /* 0x0000000d090d72a4 */ /* 0x000fe2000f8e0211 */
[----:B------:R-:W-:Y:S01]  /*2030*/  UMOV UR37, UR51 ;  /* 0x0000003300257c82 */ /* 0x000fe20008000000 */
[----:B----4-:R-:W-:-:S10]  /*2040*/  UMOV UR7, UR31 ;  /* 0x0000001f00077c82 */ /* 0x010fd40008000000 */
.L_x_29:
[----:B------:R-:W-:Y:S01]  /*2050*/  @!P2 MOV R3, 0x3000 ;  /* 0x000030000003a802 */ /* 0x000fe20000000f00 */
[----:B------:R-:W-:Y:S01]  /*2060*/  ULEA UR9, UR7, UR30, 0x3 ;  /* 0x0000001e07097291 */ /* 0x000fe2000f8e18ff */
[----:B-12---:R-:W-:Y:S11]  /*2070*/  @P0 BRA `(.L_x_25) ;  /* 0x0000000000100947 */ /* 0x006ff60003800000 */
[----:B------:R-:W-:Y:S04]  /*2080*/  MOV R0, UR26 ;  /* 0x0000001a00007c02 */ /* 0x000fe80008000f00 */
[----:B------:R-:W-:Y:S04]  /*2090*/  SHF.L.U32 R5, R0, 0x1f, RZ ;  /* 0x0000001f00057819 */ /* 0x000fe800000006ff */
[----:B------:R-:W2:Y:S02]  /*20a0*/  SYNCS.PHASECHK.TRANS64.TRYWAIT P0, [UR9+0x80], R5 ;  /* 0x00008005ff0075a7 */ /* 0x000ea40008001109 */
[----:B--2---:R-:W-:Y:S05]  /*20b0*/  @!P0 BRA `(.L_x_26) ;  /* 0x0000006400c48947 */ /* 0x004fea0003800000 */
.L_x_25:
[----:B------:R4:W-:Y:S01]  /*20c0*/  @!P2 SYNCS.ARRIVE.TRANS64 RZ, [UR9], R3 ;  /* 0x00000003ffffa9a7 */ /* 0x0009e20008000009 */
[----:B------:R-:W-:Y:S04]  /*20d0*/  BSSY.RECONVERGENT B0, `(.L_x_27) ;  /* 0x0000003000007945 */ /* 0x000fe80003800200 */
[----:B------:R-:W-:Y:S05]  /*20e0*/  @P3 BRA `(.L_x_28) ;  /* 0x0000000000043947 */ /* 0x000fea0003800000 */
[----:B-1-3--:R-:W-:Y:S05]  /*20f0*/  BPT.TRAP 0x1 ;  /* 0x000000040000795c */ /* 0x00afea0000300000 */
.L_x_28:
[----:B-1-3--:R-:W-:Y:S05]  /*2100*/  BSYNC.RECONVERGENT B0 ;  /* 0x0000000000007941 */ /* 0x00afea0003800200 */
.L_x_27:
[----:B------:R-:W-:Y:S02]  /*2110*/  UIADD3 UR8, UPT, UPT, UR7, 0x1, URZ ;  /* 0x0000000107087890 */ /* 0x000fe4000fffe0ff */
[----:B------:R-:W-:Y:S02]  /*2120*/  UIMAD UR16, UR20, UR23, UR4 ;  /* 0x00000017141072a4 */ /* 0x000fe4000f8e0204 */
[----:B------:R-:W-:Y:S02]  /*2130*/  UISETP.NE.AND UP0, UPT, UR8, 0x10, UPT ;  /* 0x000000100800788c */ /* 0x000fe4000bf05270 */
[----:B------:R-:W-:Y:S02]  /*2140*/  UIMAD UR15, UR21, UR24, UR5 ;  /* 0x00000018150f72a4 */ /* 0x000fe4000f8e0205 */
[----:B------:R-:W-:Y:S02]  /*2150*/  USEL UR10, URZ, 0x1, UP0 ;  /* 0x00000001ff0a7887 */ /* 0x000fe40008000000 */
[----:B------:R-:W-:Y:S02]  /*2160*/  USEL UR31, UR8, URZ, UP0 ;  /* 0x000000ff081f7287 */ /* 0x000fe40008000000 */
[----:B------:R-:W-:Y:S02]  /*2170*/  ULOP3.LUT UR26, UR26, UR10, URZ, 0x3c, !UPT ;  /* 0x0000000a1a1a7292 */ /* 0x000fe4000f8e3cff */
[----:B------:R-:W-:Y:S02]  /*2180*/  ULEA UR8, UR31, UR30, 0x3 ;  /* 0x0000001e1f087291 */ /* 0x000fe4000f8e18ff */
[----:B------:R-:W-:Y:S02]  /*2190*/  ULEA UR18, UR7, UR30, 0xc ;  /* 0x0000001e07127291 */ /* 0x000fe4000f8e60ff */
[----:B------:R-:W-:Y:S01]  /*21a0*/  ULEA UR15, UR15, UR16, 0x5 ;  /* 0x000000100f0f7291 */ /* 0x000fe2000f8e28ff */
[----:B--2---:R-:W-:Y:S01]  /*21b0*/  MOV R0, UR26 ;  /* 0x0000001a00007c02 */ /* 0x004fe20008000f00 */
[----:B------:R-:W-:Y:S02]  /*21c0*/  UIADD3 UR34, UP0, UPT, UR42, 0x80, URZ ;  /* 0x000000802a227890 */ /* 0x000fe4000ff1e0ff */
[----:B------:R-:W-:Y:S01]  /*21d0*/  USHF.L.U32 UR10, UR27, 0x5, URZ ;  /* 0x000000051b0a7899 */ /* 0x000fe200080006ff */
[----:B----4-:R-:W-:Y:S01]  /*21e0*/  SHF.L.U32 R3, R0, 0x1f, RZ ;  /* 0x0000001f00037819 */ /* 0x010fe200000006ff */
[----:B------:R-:W-:Y:S02]  /*21f0*/  UIADD3.X UR35, UPT, UPT, URZ, UR43, URZ, UP0, !UPT ;  /* 0x0000002bff237290 */ /* 0x000fe400087fe4ff */
[----:B------:R-:W-:Y:S01]  /*2200*/  UIADD3 UR32, UP3, UPT, UR42, 0x200, URZ ;  /* 0x000002002a207890 */ /* 0x000fe2000ff7e0ff */
[----:B------:R4:W1:Y:S01]  /*2210*/  SYNCS.PHASECHK.TRANS64.TRYWAIT P0, [UR8+0x80], R3 ;  /* 0x00008003ff0075a7 */ /* 0x0008620008001108 */
[----:B------:R-:W-:Y:S02]  /*2220*/  ULEA UR8, UR7, UR30, 0xd ;  /* 0x0000001e07087291 */ /* 0x000fe4000f8e68ff */
[----:B------:R-:W-:Y:S02]  /*2230*/  UIMAD UR7, UR22, UR25, UR6 ;  /* 0x00000019160772a4 */ /* 0x000fe4000f8e0206 */
[----:B------:R-:W-:Y:S02]  /*2240*/  UIADD3 UR8, UPT, UPT, UR8, 0x6400, URZ ;  /* 0x0000640008087890 */ /* 0x000fe4000fffe0ff */
[----:B------:R-:W-:Y:S02]  /*2250*/  ULEA UR7, UR7, UR15, 0xa ;  /* 0x0000000f07077291 */ /* 0x000fe4000f8e50ff */
[----:B------:R-:W-:Y:S02]  /*2260*/  UIADD3.X UR33, UPT, UPT, URZ, UR43, URZ, UP3, !UPT ;  /* 0x0000002bff217290 */ /* 0x000fe40009ffe4ff */
[----:B------:R-:W-:Y:S02]  /*2270*/  UPRMT UR7, UR7, 0x5410, URZ ;  /* 0x0000541007077896 */ /* 0x000fe400080000ff */
[----:B------:R-:W-:Y:S02]  /*2280*/  UIADD3 UR16, UPT, UPT, UR18, 0x26400, URZ ;  /* 0x0002640012107890 */ /* 0x000fe4000fffe0ff */
[----:B------:R-:W-:Y:S02]  /*2290*/  UIADD3 UR36, UPT, UPT, UR20, 0x1, URZ ;  /* 0x0000000114247890 */ /* 0x000fe4000fffe0ff */
[----:B------:R-:W-:Y:S02]  /*22a0*/  UIADD3 UR29, UPT, UPT, UR21, 0x1, URZ ;  /* 0x00000001151d7890 */ /* 0x000fe4000fffe0ff */
[----:B------:R-:W-:Y:S01]  /*22b0*/  UISETP.NE.AND UP2, UPT, UR36, UR46, UPT ;  /* 0x0000002e2400728c */ /* 0x000fe2000bf45270 */
[----:B------:R2:W-:Y:S01]  /*22c0*/  UTMALDG.5D.IM2COL [UR8], [UR34], UR7 ;  /* 0x00000008220073b4 */ /* 0x0005e20008060007 */
[----:B------:R-:W-:Y:S01]  /*22d0*/  UIADD3 UR28, UPT, UPT, UR22, 0x1, URZ ;  /* 0x00000001161c7890 */ /* 0x000fe2000fffe0ff */
[----:B------:R-:W-:Y:S01]  /*22e0*/  UMOV UR44, 0x0 ;  /* 0x00000000002c7882 */ /* 0x000fe20000000000 */
[----:B------:R-:W-:Y:S01]  /*22f0*/  UMOV UR45, 0x10000000 ;  /* 0x10000000002d7882 */ /* 0x000fe20000000000 */
[----:B------:R-:W-:Y:S01]  /*2300*/  UMOV UR17, UR9 ;  /* 0x0000000900117c82 */ /* 0x000fe20008000000 */
[----:B------:R-:W-:Y:S02]  /*2310*/  UMOV UR18, UR10 ;  /* 0x0000000a00127c82 */ /* 0x000fe40008000000 */
[----:B------:R3:W-:Y:S03]  /*2320*/  UTMALDG.5D [UR16], [UR32], desc[UR44] ;  /* 0x00002c10200075b4 */ /* 0x0007e60008021000 */
[----:B------:R-:W-:Y:S04]  /*2330*/  @UP2 UIADD3 UR29, UPT, UPT, UR21, URZ, URZ ;  /* 0x000000ff151d2290 */ /* 0x000fe8000fffe0ff */
[----:B------:R-:W-:Y:S11]  /*2340*/  UISETP.NE.AND UP1, UPT, UR29, UR40, UPT ;  /* 0x000000281d00728c */ /* 0x000ff6000bf25270 */
[----:B------:R-:W-:Y:S04]  /*2350*/  @UP1 UIADD3 UR28, UPT, UPT, UR22, URZ, URZ ;  /* 0x000000ff161c1290 */ /* 0x000fe8000fffe0ff */
[----:B------:R-:W-:Y:S02]  /*2360*/  UISETP.NE.AND UP0, UPT, UR28, UR41, UPT ;  /* 0x000000291c00728c */ /* 0x000fe4000bf05270 */
[----:B--2---:R-:W-:Y:S09]  /*2370*/  UIADD3 UR8, UPT, UPT, UR27, 0x1, URZ ;  /* 0x000000011b087890 */ /* 0x004ff2000fffe0ff */
[----:B------:R-:W-:Y:S02]  /*2380*/  @UP0 UIADD3 UR8, UPT, UPT, UR27, URZ, URZ ;  /* 0x000000ff1b080290 */ /* 0x000fe4000fffe0ff */
[----:B------:R-:W-:Y:S05]  /*2390*/  UIADD3 UR7, UPT, UPT, UR37, -0x1, URZ ;  /* 0xffffffff25077890 */ /* 0x000fea000fffe0ff */
[----:B------:R-:W-:Y:S01]  /*23a0*/  UMOV UR27, UR8 ;  /* 0x00000008001b7c82 */ /* 0x000fe20008000000 */
[----:B---3--:R-:W-:Y:S02]  /*23b0*/  USEL UR22, UR28, URZ, UP0 ;  /* 0x000000ff1c167287 */ /* 0x008fe40008000000 */
[----:B------:R-:W-:Y:S02]  /*23c0*/  UISETP.GT.U32.AND UP0, UPT, UR37, 0x1, UPT ;  /* 0x000000012500788c */ /* 0x000fe4000bf04070 */
[----:B------:R-:W-:Y:S02]  /*23d0*/  USEL UR20, UR36, URZ, UP2 ;  /* 0x000000ff24147287 */ /* 0x000fe40009000000 */
[----:B------:R-:W-:Y:S01]  /*23e0*/  USEL UR21, UR29, URZ, UP1 ;  /* 0x000000ff1d157287 */ /* 0x000fe20008800000 */
[----:B------:R-:W-:Y:S01]  /*23f0*/  UMOV UR37, UR7 ;  /* 0x0000000700257c82 */ /* 0x000fe20008000000 */
[----:B------:R-:W-:Y:S03]  /*2400*/  UMOV UR7, UR31 ;  /* 0x0000001f00077c82 */ /* 0x000fe60008000000 */
[----:B----4-:R-:W-:Y:S07]  /*2410*/  BRA.U UP0, `(.L_x_29) ;  /* 0xfffffffd000c7547 */ /* 0x010fee000b83ffff */
.L_x_24:
[----:B------:R-:W-:Y:S01]  /*2420*/  SHF.L.U32 R3, R2, 0x1f, RZ ;  /* 0x0000001f02037819 */ /* 0x000fe200000006ff */
[----:B------:R-:W-:-:S03]  /*2430*/  NOP ;  /* 0x0000000000007918 */ /* 0x000fc60000000000 */
[----:B-12---:R-:W1:Y:S02]  /*2440*/  SYNCS.PHASECHK.TRANS64.TRYWAIT P0, [UR30+0x140], R3 ;  /* 0x00014003ff0075a7 */ /* 0x006e64000800111e */
[----:B-1----:R-:W-:Y:S05]  /*2450*/  @!P0 BRA `(.L_x_30) ;  /* 0x0000006000f48947 */ /* 0x002fea0003800000 */
.L_x_123:
[----:B------:R-:W2:Y:S01]  /*2460*/  LDS.128 R4, [UR30+0x180] ;  /* 0x0001801eff047984 */ /* 0x000ea20008000c00 */
[----:B------:R-:W-:Y:S02]  /*2470*/  UIADD3 UR4, UPT, UPT, UR30, 0x148, URZ ;  /* 0x000001481e047890 */ /* 0x000fe4000fffe0ff */
[----:B------:R-:W-:Y:S01]  /*2480*/  UISETP.GE.AND UP0, UPT, UR39, 0x1, UPT ;  /* 0x000000012700788c */ /* 0x000fe2000bf06270 */
[----:B------:R-:W-:Y:S01]  /*2490*/  @!PT LDS RZ, [RZ] ;  /* 0x00000000fffff984 */ /* 0x000fe20000000800 */
[----:B------:R-:W-:Y:S01]  /*24a0*/  @!PT LDS RZ, [RZ] ;  /* 0x00000000fffff984 */ /* 0x000fe20000000800 */
[----:B------:R-:W-:Y:S01]  /*24b0*/  @!PT LDS RZ, [RZ] ;  /* 0x00000000fffff984 */ /* 0x000fe20000000800 */
[----:B------:R-:W-:Y:S01]  /*24c0*/  @!PT LDS RZ, [RZ] ;  /* 0x00000000fffff984 */ /* 0x000fe20000000800 */
[----:B------:R3:W-:Y:S06]  /*24d0*/  MEMBAR.ALL.CTA ;  /* 0x0000000000007992 */ /* 0x0007ec0000008000 */
[----:B---3--:R-:W3:Y:S01]  /*24e0*/  FENCE.VIEW.ASYNC.S ;  /* 0x00000000000073c6 */ /* 0x008ee20000000000 */
[----:B------:R-:W-:-:S09]  /*24f0*/  UPRMT UR4, URZ, 0x654, UR4 ;  /* 0x00000654ff047896 */ /* 0x000fd20008000004 */
[----:B---3--:R-:W-:Y:S01]  /*2500*/  SYNCS.ARRIVE.TRANS64.RED.A1T0 RZ, [UR4], RZ ;  /* 0x000000ffffff79a7 */ /* 0x008fe20008100404 */
[----:B--2---:R-:W-:-:S13]  /*2510*/  LOP3.LUT P0, RZ, R6, 0x1, RZ, 0xc0, !PT ;  /* 0x0000000106ff7812 */ /* 0x004fda000780c0ff */
[----:B------:R-:W-:Y:S01]  /*2520*/  VOTEU.ANY UP1, P0 ;  /* 0x0000000000ff7886 */ /* 0x000fe20000020100 */
[----:B------:R-:W-:-:S13]  /*2530*/  PLOP3.LUT P0, PT, PT, PT, UP1, 0x80, 0x8 ;  /* 0x000000000008781c */ /* 0x000fda0003f0f018 */
[----:B-1----:R-:W-:Y:S02]  /*2540*/  @P0 MOV R0, R4 ;  /* 0x0000000400000202 */ /* 0x002fe40000000f00 */
[----:B------:R-:W-:Y:S02]  /*2550*/  @P0 LOP3.LUT R4, R5, 0xffff, RZ, 0xc0, !PT ;  /* 0x0000ffff05040812 */ /* 0x000fe400078ec0ff */
[----:B------:R-:W-:Y:S02]  /*2560*/  @P0 R2UR UR6, R0 ;  /* 0x00000000000602ca */ /* 0x000fe400000e0000 */
[----:B------:R-:W-:-:S11]  /*2570*/  @P0 R2UR UR5, R4 ;  /* 0x00000000040502ca */ /* 0x000fd600000e0000 */
[----:B------:R-:W-:Y:S02]  /*2580*/  @UP1 UMOV UR49, UR6 ;  /* 0x0000000600311c82 */ /* 0x000fe40008000000 */
[----:B------:R-:W-:Y:S01]  /*2590*/  @UP1 UMOV UR48, UR5 ;  /* 0x0000000500301c82 */ /* 0x000fe20008000000 */
[----:B------:R-:W-:Y:S05]  /*25a0*/  BRA.U !UP0, `(.L_x_31) ;  /* 0x0000000108d47547 */ /* 0x000fea000b800000 */
[----:B------:R-:W1:Y:S01]  /*25b0*/  LDCU.128 UR16, c[0x0][0xc10] ;  /* 0x00018200ff1077ac */ /* 0x000e620008000c00 */
[----:B------:R-:W2:Y:S01]  /*25c0*/  LDCU UR20, c[0x0][0xc20] ;  /* 0x00018400ff1477ac */ /* 0x000ea20008000800 */
[----:B------:R-:W3:Y:S01]  /*25d0*/  LDCU UR13, c[0x0][0xc0c] ;  /* 0x00018180ff0d77ac */ /* 0x000ee20008000800 */
[----:B------:R-:W4:Y:S01]  /*25e0*/  LDCU.64 UR14, c[0x0][0xc28] ;  /* 0x00018500ff0e77ac */ /* 0x000f220008000a00 */
[----:B------:R-:W-:Y:S02]  /*25f0*/  UISETP.NE.AND UP3, UPT, UR39, 0x1, UPT ;  /* 0x000000012700788c */ /* 0x000fe4000bf65270 */
[----:B-1----:R-:W-:Y:S02]  /*2600*/  UIMAD.WIDE.U32 UR4, UR52, UR19, URZ ;  /* 0x00000013340472a5 */ /* 0x002fe4000f8e00ff */
[----:B------:R-:W-:Y:S02]  /*2610*/  UIMAD.WIDE.U32 UR6, UR53, UR16, URZ ;  /* 0x00000010350672a5 */ /* 0x000fe4000f8e00ff */
[----:B------:R-:W-:-:S02]  /*2620*/  UISETP.NE.AND UP0, UPT, UR18, 0x1, UPT ;  /* 0x000000011200788c */ /* 0x000fc4000bf05270 */
[----:B------:R-:W-:Y:S01]  /*2630*/  UIMAD.WIDE.U32 UR10, UR48, UR19, URZ ;  /* 0x00000013300a72a5 */ /* 0x000fe2000f8e00ff */
[----:B------:R-:W-:Y:S01]  /*2640*/  UMOV UR4, UR5 ;  /* 0x0000000500047c82 */ /* 0x000fe20008000000 */
[----:B---3--:R-:W-:Y:S02]  /*2650*/  UISETP.NE.AND UP2, UPT, UR13, 0x1, UPT ;  /* 0x000000010d00788c */ /* 0x008fe4000bf45270 */
[----:B--2---:R-:W-:Y:S02]  /*2660*/  USHF.R.U32.HI UR5, URZ, UR20, UR4 ;  /* 0x00000014ff057299 */ /* 0x004fe40008011604 */
[----:B------:R-:W-:Y:S01]  /*2670*/  UIMAD.WIDE.U32 UR8, UR49, UR16, URZ ;  /* 0x00000010310872a5 */ /* 0x000fe2000f8e00ff */
[----:B------:R-:W-:Y:S01]  /*2680*/  UMOV UR4, UR7 ;  /* 0x0000000700047c82 */ /* 0x000fe20008000000 */
[----:B------:R-:W-:Y:S02]  /*2690*/  USEL UR5, UR52, UR5, !UP0 ;  /* 0x0000000534057287 */ /* 0x000fe4000c000000 */
[----:B------:R-:W-:-:S02]  /*26a0*/  USHF.R.U32.HI UR4, URZ, UR17, UR4 ;  /* 0x00000011ff047299 */ /* 0x000fc40008011604 */
[----:B----4-:R-:W-:Y:S02]  /*26b0*/  UIMAD.WIDE.U32 UR6, UR5, UR14, URZ ;  /* 0x0000000e050672a5 */ /* 0x010fe4000f8e00ff */
[----:B------:R-:W-:Y:S01]  /*26c0*/  USEL UR12, UR53, UR4, !UP2 ;  /* 0x00000004350c7287 */ /* 0x000fe2000d000000 */
[----:B------:R-:W-:Y:S02]  /*26d0*/  UMOV UR8, UR9 ;  /* 0x0000000900087c82 */ /* 0x000fe40008000000 */
[----:B------:R-:W-:Y:S01]  /*26e0*/  UMOV UR4, UR11 ;  /* 0x0000000b00047c82 */ /* 0x000fe20008000000 */
[----:B------:R-:W-:Y:S01]  /*26f0*/  UIMAD.WIDE.U32 UR10, UR12, UR14, URZ ;  /* 0x0000000e0c0a72a5 */ /* 0x000fe2000f8e00ff */
[----:B------:R-:W-:Y:S01]  /*2700*/  UMOV UR6, UR7 ;  /* 0x0000000700067c82 */ /* 0x000fe20008000000 */
[----:B------:R-:W-:Y:S02]  /*2710*/  USHF.R.U32.HI UR4, URZ, UR20, UR4 ;  /* 0x00000014ff047299 */ /* 0x000fe40008011604 */
[----:B------:R-:W-:-:S02]  /*2720*/  @UP3 USHF.R.U32.HI UR5, URZ, UR15, UR6 ;  /* 0x0000000fff053299 */ /* 0x000fc40008011606 */
[----:B------:R-:W-:Y:S01]  /*2730*/  USHF.R.U32.HI UR17, URZ, UR17, UR8 ;  /* 0x00000011ff117299 */ /* 0x000fe20008011608 */
[----:B------:R-:W-:Y:S01]  /*2740*/  UMOV UR6, UR11 ;  /* 0x0000000b00067c82 */ /* 0x000fe20008000000 */
[----:B------:R-:W-:Y:S02]  /*2750*/  USEL UR4, UR48, UR4, !UP0 ;  /* 0x0000000430047287 */ /* 0x000fe4000c000000 */
[----:B------:R-:W-:Y:S02]  /*2760*/  @UP3 USHF.R.U32.HI UR12, URZ, UR15, UR6 ;  /* 0x0000000fff0c3299 */ /* 0x000fe40008011606 */
[----:B------:R-:W-:Y:S02]  /*2770*/  UIMAD UR6, UR39, UR5, URZ ;  /* 0x00000005270672a4 */ /* 0x000fe4000f8e02ff */
[----:B------:R-:W-:Y:S02]  /*2780*/  USEL UR5, UR49, UR17, !UP2 ;  /* 0x0000001131057287 */ /* 0x000fe4000d000000 */
[----:B------:R-:W-:-:S02]  /*2790*/  UIMAD UR8, UR39, UR12, URZ ;  /* 0x0000000c270872a4 */ /* 0x000fc4000f8e02ff */
[----:B------:R-:W-:Y:S02]  /*27a0*/  UISETP.GE.AND UP0, UPT, UR4, UR6, UPT ;  /* 0x000000060400728c */ /* 0x000fe4000bf06270 */
[----:B------:R-:W-:Y:S02]  /*27b0*/  UIMAD.WIDE.U32 UR6, UR4, UR14, URZ ;  /* 0x0000000e040672a5 */ /* 0x000fe4000f8e00ff */
[----:B------:R-:W-:Y:S02]  /*27c0*/  UISETP.GE.OR UP0, UPT, UR5, UR8, UP0 ;  /* 0x000000080500728c */ /* 0x000fe40008706670 */
[----:B------:R-:W-:Y:S02]  /*27d0*/  UIMAD.WIDE.U32 UR8, UR5, UR14, URZ ;  /* 0x0000000e050872a5 */ /* 0x000fe4000f8e00ff */
[----:B------:R-:W-:Y:S01]  /*27e0*/  UIADD3 UR10, UPT, UPT, -UR4, URZ, URZ ;  /* 0x000000ff040a7290 */ /* 0x000fe2000fffe1ff */
[----:B------:R-:W-:Y:S02]  /*27f0*/  UMOV UR6, UR7 ;  /* 0x0000000700067c82 */ /* 0x000fe40008000000 */
[----:B------:R-:W-:-:S02]  /*2800*/  USHF.R.U32.HI UR6, URZ, UR15, UR6 ;  /* 0x0000000fff067299 */ /* 0x000fc40008011606 */
[----:B------:R-:W-:Y:S02]  /*2810*/  UIMAD UR10, UR18, UR10, UR48 ;  /* 0x0000000a120a72a4 */ /* 0x000fe4000f8e0230 */
[----:B------:R-:W-:Y:S01]  /*2820*/  USEL UR6, UR4, UR6, !UP3 ;  /* 0x0000000604067287 */ /* 0x000fe2000d800000 */
[----:B------:R-:W-:Y:S01]  /*2830*/  @!UP0 UMOV UR7, UR9 ;  /* 0x0000000900078c82 */ /* 0x000fe20008000000 */
[----:B------:R-:W-:Y:S02]  /*2840*/  UIADD3 UR9, UPT, UPT, -UR5, URZ, URZ ;  /* 0x000000ff05097290 */ /* 0x000fe4000fffe1ff */
[----:B------:R-:W-:Y:S02]  /*2850*/  @!UP0 USHF.R.U32.HI UR7, URZ, UR15, UR7 ;  /* 0x0000000fff078299 */ /* 0x000fe40008011607 */
[----:B------:R-:W-:Y:S02]  /*2860*/  UIADD3 UR8, UPT, UPT, -UR6, URZ, URZ ;  /* 0x000000ff06087290 */ /* 0x000fe4000fffe1ff */
[----:B------:R-:W-:-:S02]  /*2870*/  @!UP0 USEL UR7, UR5, UR7, !UP3 ;  /* 0x0000000705078287 */ /* 0x000fc4000d800000 */
[----:B------:R-:W-:Y:S02]  /*2880*/  UIMAD UR8, UR39, UR8, UR4 ;  /* 0x00000008270872a4 */ /* 0x000fe4000f8e0204 */
[----:B------:R-:W-:Y:S02]  /*2890*/  @!UP0 UIADD3 UR6, UPT, UPT, UR6, -UR7, URZ ;  /* 0x8000000706068290 */ /* 0x000fe4000fffe0ff */
[----:B------:R-:W-:Y:S02]  /*28a0*/  @!UP0 UIMAD UR7, UR8, UR12, UR7 ;  /* 0x0000000c080782a4 */ /* 0x000fe4000f8e0207 */
[----:B------:R-:W-:Y:S02]  /*28b0*/  @!UP0 UIMAD UR4, UR39, UR6, UR5 ;  /* 0x00000006270482a4 */ /* 0x000fe4000f8e0205 */
[----:B------:R-:W-:Y:S02]  /*28c0*/  UIMAD UR6, UR13, UR9, UR49 ;  /* 0x000000090d0672a4 */ /* 0x000fe4000f8e0231 */
[----:B------:R-:W-:Y:S01]  /*28d0*/  UIMAD UR48, UR4, UR18, UR10 ;  /* 0x00000012043072a4 */ /* 0x000fe2000f8e020a */
[----:B------:R-:W-:-:S02]  /*28e0*/  @!UP0 UMOV UR5, UR7 ;  /* 0x0000000700058c82 */ /* 0x000fc40008000000 */
[----:B------:R-:W-:-:S12]  /*28f0*/  UIMAD UR49, UR5, UR13, UR6 ;  /* 0x0000000d053172a4 */ /* 0x000fd8000f8e0206 */
.L_x_31:
        /* <DEDUP_REMOVED lines=20> */
.L_x_32:
[----:B------:R-:W-:Y:S01]  /*2a40*/  R2UR UR5, R85 ;  /* 0x00000000550572ca */ /* 0x000fe200000e0000 */
[----:B------:R-:W-:Y:S01]  /*2a50*/  UMOV UR36, UR38 ;  /* 0x0000002600247c82 */ /* 0x000fe20008000000 */
[----:B------:R-:W-:Y:S02]  /*2a60*/  R2UR UR4, R84 ;  /* 0x00000000540472ca */ /* 0x000fe400000e0000 */
[----:B------:R-:W-:Y:S02]  /*2a70*/  PLOP3.LUT P1, PT, PT, PT, PT, 0x80, 0x8 ;  /* 0x000000000008781c */ /* 0x000fe40003f2f070 */
[----:B------:R-:W-:-:S07]  /*2a80*/  LOP3.LUT R2, R2, 0x1, RZ, 0x3c, !PT ;  /* 0x0000000102027812 */ /* 0x000fce00078e3cff */
[----:B------:R-:W-:Y:S02]  /*2a90*/  UIADD3 UR50, UPT, UPT, UR49, UR5, URZ ;  /* 0x0000000531327290 */ /* 0x000fe4000fffe0ff */
[----:B------:R-:W-:Y:S01]  /*2aa0*/  UIADD3 UR22, UPT, UPT, UR48, UR4, URZ ;  /* 0x0000000430167290 */ /* 0x000fe2000fffe0ff */
[----:B------:R-:W-:Y:S11]  /*2ab0*/  BRA.U UP1, `(.L_x_33) ;  /* 0xffffffe901d87547 */ /* 0x000ff6000b83ffff */
[----:B------:R-:W-:Y:S01]  /*2ac0*/  UIADD3 UR30, UPT, UPT, UR30, 0x80, URZ ;  /* 0x000000801e1e7890 */ /* 0x000fe2000fffe0ff */
[----:B------:R-:W-:-:S03]  /*2ad0*/  MOV R3, UR26 ;  /* 0x0000001a00037c02 */ /* 0x000fc60008000f00 */
[----:B------:R-:W-:Y:S01]  /*2ae0*/  ULEA UR4, UR31, UR30, 0x3 ;  /* 0x0000001e1f047291 */ /* 0x000fe2000f8e18ff */
[----:B------:R-:W-:-:S08]  /*2af0*/  SHF.L.U32 R3, R3, 0x1f, RZ ;  /* 0x0000001f03037819 */ /* 0x000fd000000006ff */
[----:B------:R-:W1:Y:S02]  /*2b00*/  SYNCS.PHASECHK.TRANS64.TRYWAIT P0, [UR4], R3 ;  /* 0x00000003ff0075a7 */ /* 0x000e640008001104 */
[----:B-1----:R-:W-:Y:S05]  /*2b10*/  @!P0 BRA `(.L_x_34) ;  /* 0x0000005c005c8947 */ /* 0x002fea0003800000 */
.L_x_125:
[----:B------:R-:W-:-:S04]  /*2b20*/  UIADD3 UR4, UPT, UPT, UR31, 0x1, URZ ;  /* 0x000000011f047890 */ /* 0x000fc8000fffe0ff */
[----:B------:R-:W-:-:S04]  /*2b30*/  UISETP.NE.AND UP0, UPT, UR4, 0x10, UPT ;  /* 0x000000100400788c */ /* 0x000fc8000bf05270 */
[----:B------:R-:W-:Y:S02]  /*2b40*/  USEL UR5, URZ, 0x1, UP0 ;  /* 0x00000001ff057887 */ /* 0x000fe40008000000 */
[----:B------:R-:W-:Y:S02]  /*2b50*/  USEL UR4, UR4, URZ, UP0 ;  /* 0x000000ff04047287 */ /* 0x000fe40008000000 */
[----:B------:R-:W-:Y:S02]  /*2b60*/  ULOP3.LUT UR6, UR26, UR5, URZ, 0x3c, !UPT ;  /* 0x000000051a067292 */ /* 0x000fe4000f8e3cff */
[----:B------:R-:W-:-:S04]  /*2b70*/  ULEA UR5, UR4, UR30, 0x3 ;  /* 0x0000001e04057291 */ /* 0x000fc8000f8e18ff */
[----:B-1----:R-:W-:-:S04]  /*2b80*/  MOV R3, UR6 ;  /* 0x0000000600037c02 */ /* 0x002fc80008000f00 */
[----:B------:R-:W-:-:S04]  /*2b90*/  SHF.L.U32 R3, R3, 0x1f, RZ ;  /* 0x0000001f03037819 */ /* 0x000fc800000006ff */
[----:B------:R-:W1:Y:S02]  /*2ba0*/  SYNCS.PHASECHK.TRANS64.TRYWAIT P0, [UR5], R3 ;  /* 0x00000003ff0075a7 */ /* 0x000e640008001105 */
[----:B-1----:R-:W-:Y:S05]  /*2bb0*/  @!P0 BRA `(.L_x_35) ;  /* 0x0000005c004c8947 */ /* 0x002fea0003800000 */
.L_x_127:
        /* <DEDUP_REMOVED lines=10> */
.L_x_129:
        /* <DEDUP_REMOVED lines=10> */
.L_x_131:
        /* <DEDUP_REMOVED lines=10> */
.L_x_133:
        /* <DEDUP_REMOVED lines=10> */
.L_x_135:
        /* <DEDUP_REMOVED lines=10> */
.L_x_137:
        /* <DEDUP_REMOVED lines=10> */
.L_x_139:
        /* <DEDUP_REMOVED lines=10> */
.L_x_141:
        /* <DEDUP_REMOVED lines=10> */
.L_x_143:
        /* <DEDUP_REMOVED lines=10> */
.L_x_145:
        /* <DEDUP_REMOVED lines=10> */
.L_x_147:
        /* <DEDUP_REMOVED lines=10> */
.L_x_149:
        /* <DEDUP_REMOVED lines=10> */
.L_x_151:
        /* <DEDUP_REMOVED lines=10> */
.L_x_153:
[----:B------:R-:W-:-:S04]  /*33e0*/  UIADD3 UR4, UPT, UPT, UR4, 0x1, URZ ;  /* 0x0000000104047890 */ /* 0x000fc8000fffe0ff */
[----:B------:R-:W-:-:S04]  /*33f0*/  UISETP.NE.AND UP0, UPT, UR4, 0x10, UPT ;  /* 0x000000100400788c */ /* 0x000fc8000bf05270 */
[----:B------:R-:W-:Y:S02]  /*3400*/  USEL UR5, URZ, 0x1, UP0 ;  /* 0x00000001ff057887 */ /* 0x000fe40008000000 */
[----:B------:R-:W-:Y:S02]  /*3410*/  USEL UR4, UR4, URZ, UP0 ;  /* 0x000000ff04047287 */ /* 0x000fe40008000000 */
[----:B------:R-:W-:Y:S02]  /*3420*/  ULOP3.LUT UR5, UR6, UR5, URZ, 0x3c, !UPT ;  /* 0x0000000506057292 */ /* 0x000fe4000f8e3cff */
[----:B------:R-:W-:-:S04]  /*3430*/  ULEA UR4, UR4, UR30, 0x3 ;  /* 0x0000001e04047291 */ /* 0x000fc8000f8e18ff */
[----:B------:R-:W-:Y:S02]  /*3440*/  IMAD.U32 R2, RZ, RZ, UR5 ;  /* 0x00000005ff027e24 */ /* 0x000fe4000f8e00ff */
[----:B-1----:R-:W-:-:S03]  /*3450*/  MOV R0, UR4 ;  /* 0x0000000400007c02 */ /* 0x002fc60008000f00 */
[----:B------:R-:W-:-:S07]  /*3460*/  SHF.L.U32 R3, R2, 0x1f, RZ ;  /* 0x0000001f02037819 */ /* 0x000fce00000006ff */
.L_x_49:
[----:B-1----:R1:W2:Y:S02]  /*3470*/  SYNCS.PHASECHK.TRANS64.TRYWAIT P0, [R0+URZ], R3 ;  /* 0x00000003000075a7 */ /* 0x0022a400080011ff */
[----:B--2---:R-:W-:Y:S05]  /*3480*/  @!P0 NANOSLEEP.SYNCS 0x989680 ;  /* 0x009896800000895d */ /* 0x004fea0003900000 */
[----:B------:R-:W2:Y:S02]  /*3490*/  @!P0 SYNCS.PHASECHK.TRANS64 P0, [R0+URZ], R3 ;  /* 0x00000003000085a7 */ /* 0x000ea400080010ff */
[----:B--2---:R-:W-:Y:S05]  /*34a0*/  @P0 EXIT ;  /* 0x000000000000094d */ /* 0x004fea0003800000 */
[----:B------:R-:W-:Y:S05]  /*34b0*/  BRA `(.L_x_49) ;  /* 0xfffffffc00ec7947 */ /* 0x000fea000383ffff */
.L_x_17:
[----:B------:R-:W2:Y:S02]  /*34c0*/  S2UR UR4, SR_CgaCtaId ;  /* 0x00000000000479c3 */ /* 0x000ea40000008800 */
[----:B--2---:R-:W-:-:S04]  /*34d0*/  UISETP.NE.AND UP0, UPT, UR4, URZ, UPT ;  /* 0x000000ff0400728c */ /* 0x004fc8000bf05270 */
[----:B------:R-:W-:-:S09]  /*34e0*/  UISETP.NE.OR UP0, UPT, UR15, 0x1, UP0 ;  /* 0x000000010f00788c */ /* 0x000fd20008705670 */
[----:B------:R-:W-:Y:S05]  /*34f0*/  BRA.U UP0, `(.L_x_50) ;  /* 0x0000000100b47547 */ /* 0x000fea000b800000 */
[----:B------:R-:W2:Y:S01]  /*3500*/  S2UR UR5, SR_CgaCtaId ;  /* 0x00000000000579c3 */ /* 0x000ea20000008800 */
[----:B------:R-:W-:Y:S01]  /*3510*/  UMOV UR4, 0x400 ;  /* 0x0000040000047882 */ /* 0x000fe20000000000 */
[----:B------:R-:W-:Y:S01]  /*3520*/  HFMA2 R3, -RZ, RZ, 0, 5.9604644775390625e-08 ;  /* 0x00000001ff037431 */ /* 0x000fe200000001ff */
[----:B------:R-:W-:Y:S01]  /*3530*/  ISETP.NE.AND P0, PT, R0, RZ, PT ;  /* 0x000000ff0000720c */ /* 0x000fe20003f05270 */
[----:B------:R-:W-:Y:S01]  /*3540*/  IMAD.MOV.U32 R8, RZ, RZ, RZ ;  /* 0x000000ffff087224 */ /* 0x000fe200078e00ff */
[----:B--2---:R-:W-:-:S04]  /*3550*/  ULEA UR4, UR5, UR4, 0x18 ;  /* 0x0000000405047291 */ /* 0x004fc8000f8ec0ff */
[----:B------:R-:W-:Y:S02]  /*3560*/  UIADD3 UR5, UPT, UPT, UR4, 0x148, URZ ;  /* 0x0000014804057890 */ /* 0x000fe4000fffe0ff */
[----:B------:R-:W-:Y:S02]  /*3570*/  UIADD3 UR8, UPT, UPT, UR4, 0x140, URZ ;  /* 0x0000014004087890 */ /* 0x000fe4000fffe0ff */
[----:B------:R-:W-:-:S12]  /*3580*/  UPRMT UR5, URZ, 0x654, UR5 ;  /* 0x00000654ff057896 */ /* 0x000fd80008000005 */
.L_x_53:
[----:B------:R-:W-:Y:S01]  /*3590*/  SHF.L.U32 R7, R3, 0x1f, RZ ;  /* 0x0000001f03077819 */ /* 0x000fe200000006ff */
[----:B------:R-:W-:Y:S02]  /*35a0*/  IMAD.U32 R9, RZ, RZ, UR8 ;  /* 0x00000008ff097e24 */ /* 0x000fe4000f8e00ff */
[----:B------:R-:W-:Y:S01]  /*35b0*/  @!P0 IMAD.MOV.U32 R5, RZ, RZ, 0x10 ;  /* 0x00000010ff058424 */ /* 0x000fe200078e00ff */
[----:B------:R-:W2:Y:S02]  /*35c0*/  SYNCS.PHASECHK.TRANS64.TRYWAIT P1, [UR4+0x148], R7 ;  /* 0x00014807ff0075a7 */ /* 0x000ea40008021104 */
[----:B------:R-:W-:-:S04]  /*35d0*/  PRMT R9, R0, 0x654, R9 ;  /* 0x0000065400097816 */ /* 0x000fc80000000009 */
[----:B------:R-:W-:Y:S01]  /*35e0*/  SEL R2, R9, R2, !P0 ;  /* 0x0000000209027207 */ /* 0x000fe20004000000 */
[----:B--2---:R-:W-:Y:S06]  /*35f0*/  @!P1 BRA `(.L_x_51) ;  /* 0x00000058000c9947 */ /* 0x004fec0003800000 */
.L_x_155:
[----:B------:R-:W-:Y:S01]  /*3600*/  UIADD3 UR6, UPT, UPT, UR4, 0x180, URZ ;  /* 0x0000018004067890 */ /* 0x000fe2000fffe0ff */
[----:B------:R3:W-:Y:S01]  /*3610*/  @!P0 SYNCS.ARRIVE.TRANS64.RED RZ, [R2+URZ], R5 ;  /* 0x0000000502ff89a7 */ /* 0x0007e200080004ff */
[----:B------:R-:W-:Y:S01]  /*3620*/  UIADD3 UR7, UPT, UPT, UR4, 0x140, URZ ;  /* 0x0000014004077890 */ /* 0x000fe2000fffe0ff */
[----:B------:R-:W-:-:S08]  /*3630*/  LOP3.LUT R3, R3, 0x1, RZ, 0x3c, !PT ;  /* 0x0000000103037812 */ /* 0x000fd000078e3cff */
[----:B------:R-:W-:Y:S06]  /*3640*/  UGETNEXTWORKID.BROADCAST [UR6], [UR7] ;  /* 0x00000000060073ca */ /* 0x000fec0008000100 */
[----:B---3--:R-:W-:-:S04]  /*3650*/  SHF.L.U32 R5, R8, 0x1f, RZ ;  /* 0x0000001f08057819 */ /* 0x008fc800000006ff */
[----:B------:R-:W3:Y:S02]  /*3660*/  SYNCS.PHASECHK.TRANS64.TRYWAIT P1, [UR4+0x140], R5 ;  /* 0x00014005ff0075a7 */ /* 0x000ee40008021104 */
[----:B---3--:R-:W-:Y:S05]  /*3670*/  @!P1 BRA `(.L_x_52) ;  /* 0x0000005800049947 */ /* 0x008fea0003800000 */
.L_x_157:
[----:B--2---:R-:W2:Y:S01]  /*3680*/  LDS.128 R4, [UR4+0x180] ;  /* 0x00018004ff047984 */ /* 0x004ea20008000c00 */
[----:B------:R-:W-:Y:S01]  /*3690*/  LOP3.LUT R8, R8, 0x1, RZ, 0x3c, !PT ;  /* 0x0000000108087812 */ /* 0x000fe200078e3cff */
[----:B------:R-:W-:Y:S01]  /*36a0*/  @!PT LDS RZ, [RZ] ;  /* 0x00000000fffff984 */ /* 0x000fe20000000800 */
[----:B------:R-:W-:Y:S01]  /*36b0*/  @!PT LDS RZ, [RZ] ;  /* 0x00000000fffff984 */ /* 0x000fe20000000800 */
[----:B------:R-:W-:Y:S01]  /*36c0*/  @!PT LDS RZ, [RZ] ;  /* 0x00000000fffff984 */ /* 0x000fe20000000800 */
[----:B------:R-:W-:Y:S01]  /*36d0*/  @!PT LDS RZ, [RZ] ;  /* 0x00000000fffff984 */ /* 0x000fe20000000800 */
[----:B------:R3:W-:Y:S06]  /*36e0*/  MEMBAR.ALL.CTA ;  /* 0x0000000000007992 */ /* 0x0007ec0000008000 */
[----:B---3--:R-:W3:Y:S02]  /*36f0*/  FENCE.VIEW.ASYNC.S ;  /* 0x00000000000073c6 */ /* 0x008ee40000000000 */
[----:B---3--:R-:W-:Y:S01]  /*3700*/  SYNCS.ARRIVE.TRANS64.RED.A1T0 RZ, [UR5], RZ ;  /* 0x000000ffffff79a7 */ /* 0x008fe20008100405 */
[----:B--2---:R-:W-:-:S13]  /*3710*/  LOP3.LUT P1, RZ, R6, 0x1, RZ, 0xc0, !PT ;  /* 0x0000000106ff7812 */ /* 0x004fda000782c0ff */
[----:B------:R-:W-:Y:S05]  /*3720*/  @P1 BRA `(.L_x_53) ;  /* 0xfffffffc00981947 */ /* 0x000fea000383ffff */
[----:B------:R-:W-:-:S04]  /*3730*/  SHF.L.U32 R0, R3, 0x1f, RZ ;  /* 0x0000001f03007819 */ /* 0x000fc800000006ff */
[----:B------:R-:W2:Y:S02]  /*3740*/  SYNCS.PHASECHK.TRANS64 P0, [UR4+0x148], R0 ;  /* 0x00014800ff0075a7 */ /* 0x000ea40008001004 */
[----:B-12---:R-:W-:Y:S05]  /*3750*/  @P0 EXIT ;  /* 0x000000000000094d */ /* 0x006fea0003800000 */
[----:B------:R-:W-:-:S07]  /*3760*/  MOV R0, UR4 ;  /* 0x0000000400007c02 */ /* 0x000fce0008000f00 */
.L_x_54:
[----:B-1----:R-:W-:-:S04]  /*3770*/  SHF.L.U32 R5, R3, 0x1f, RZ ;  /* 0x0000001f03057819 */ /* 0x002fc800000006ff */
[----:B------:R1:W2:Y:S03]  /*3780*/  SYNCS.PHASECHK.TRANS64.TRYWAIT P0, [R0+URZ+0x148], R5 ;  /* 0x00014805000075a7 */ /* 0x0002a600080011ff */
[----:B--2---:R-:W-:Y:S05]  /*3790*/  @!P0 NANOSLEEP.SYNCS 0x989680 ;  /* 0x009896800000895d */ /* 0x004fea0003900000 */
[----:B------:R-:W2:Y:S02]  /*37a0*/  @!P0 SYNCS.PHASECHK.TRANS64 P0, [R0+URZ+0x148], R5 ;  /* 0x00014805000085a7 */ /* 0x000ea400080010ff */
[----:B--2---:R-:W-:Y:S05]  /*37b0*/  @P0 EXIT ;  /* 0x000000000000094d */ /* 0x004fea0003800000 */
[----:B------:R-:W-:Y:S05]  /*37c0*/  BRA `(.L_x_54) ;  /* 0xfffffffc00e87947 */ /* 0x000fea000383ffff */
.L_x_50:
[----:B------:R-:W-:-:S09]  /*37d0*/  UISETP.NE.AND UP0, UPT, UR15, URZ, UPT ;  /* 0x000000ff0f00728c */ /* 0x000fd2000bf05270 */
[----:B------:R-:W-:Y:S05]  /*37e0*/  BRA.U UP0, `(.L_x_55) ;  /* 0x0000000d00487547 */ /* 0x000fea000b800000 */
[----:B------:R-:W2:Y:S01]  /*37f0*/  S2UR UR7, SR_CgaCtaId ;  /* 0x00000000000779c3 */ /* 0x000ea20000008800 */
[----:B------:R-:W-:Y:S01]  /*3800*/  UMOV UR4, 0x40 ;  /* 0x0000004000047882 */ /* 0x000fe20000000000 */
[----:B------:R-:W-:Y:S01]  /*3810*/  NOP ;  /* 0x0000000000007918 */ /* 0x000fe20000000000 */
[----:B------:R-:W-:Y:S01]  /*3820*/  UMOV UR6, 0x400 ;  /* 0x0000040000067882 */ /* 0x000fe20000000000 */
[----:B--2---:R-:W-:Y:S02]  /*3830*/  ULEA UR5, UR7, UR4, 0x18 ;  /* 0x0000000407057291 */ /* 0x004fe4000f8ec0ff */
[----:B------:R-:W-:-:S07]  /*3840*/  ULEA UR6, UR7, UR6, 0x18 ;  /* 0x0000000607067291 */ /* 0x000fce000f8ec0ff */
[----:B------:R-:W2:Y:S02]  /*3850*/  LDS.U8 R0, [UR5+0x1c] ;  /* 0x00001c05ff007984 */ /* 0x000ea40008000000 */
[----:B--2---:R-:W-:-:S13]  /*3860*/  ISETP.NE.AND P0, PT, R0, RZ, PT ;  /* 0x000000ff0000720c */ /* 0x004fda0003f05270 */
[----:B------:R-:W-:Y:S05]  /*3870*/  @P0 BRA `(.L_x_56) ;  /* 0x0000000000580947 */ /* 0x000fea0003800000 */
[----:B------:R-:W-:-:S13]  /*3880*/  ELECT P0, URZ, PT ;  /* 0x0000000000ff782f */ /* 0x000fda0003800000 */
[----:B------:R-:W-:Y:S05]  /*3890*/  @!P0 BRA `(.L_x_57) ;  /* 0x0000000000608947 */ /* 0x000fea0003800000 */
[----:B------:R-:W-:Y:S01]  /*38a0*/  UMOV UR4, 0x10 ;  /* 0x0000001000047882 */ /* 0x000fe20000000000 */
[----:B------:R-:W-:Y:S01]  /*38b0*/  HFMA2 R0, -RZ, RZ, 0, 5.9604644775390625e-08 ;  /* 0x00000001ff007431 */ /* 0x000fe200000001ff */
[----:B------:R-:W-:-:S03]  /*38c0*/  MOV R2, 0xffff ;  /* 0x0000ffff00027802 */ /* 0x000fc60000000f00 */
[----:B------:R-:W-:Y:S04]  /*38d0*/  DEPBAR.LE SB2, 0x36 ;  /* 0x0000ad800000791a */ /* 0x000fe80000000000 */
[----:B------:R-:W2:Y:S02]  /*38e0*/  UTCATOMSWS.FIND_AND_SET.ALIGN UP0, UR4, UR4 ;  /* 0x00000004000475e3 */ /* 0x000ea40008000800 */
[----:B--2---:R-:W-:Y:S01]  /*38f0*/  MOV R3, UR4 ;  /* 0x0000000400037c02 */ /* 0x004fe20008000f00 */
[----:B------:R-:W-:Y:S06]  /*3900*/  BRA.U UP0, `(.L_x_58) ;  /* 0x0000000100187547 */ /* 0x000fec000b800000 */
.L_x_59:
[----:B------:R-:W-:Y:S05]  /*3910*/  NANOSLEEP 0x64 ;  /* 0x000000640000795d */ /* 0x000fea0003800000 */
[----:B------:R-:W-:-:S05]  /*3920*/  UMOV UR4, 0x10 ;  /* 0x0000001000047882 */ /* 0x000fca0000000000 */
[----:B------:R-:W-:Y:S04]  /*3930*/  DEPBAR.LE SB2, 0x36 ;  /* 0x0000ad800000791a */ /* 0x000fe80000000000 */
[----:B------:R-:W2:Y:S02]  /*3940*/  UTCATOMSWS.FIND_AND_SET.ALIGN UP0, UR4, UR4 ;  /* 0x00000004000475e3 */ /* 0x000ea40008000800 */
[----:B--2---:R-:W-:Y:S01]  /*3950*/  MOV R3, UR4 ;  /* 0x0000000400037c02 */ /* 0x004fe20008000f00 */
[----:B------:R-:W-:Y:S05]  /*3960*/  BRA.U !UP0, `(.L_x_59) ;  /* 0xfffffffd08e87547 */ /* 0x000fea000b83ffff */
.L_x_58:
[-C--:B------:R-:W-:Y:S02]  /*3970*/  SHF.L.U32 R2, R2, R3.reuse, RZ ;  /* 0x0000000302027219 */ /* 0x080fe400000006ff */
[----:B------:R-:W-:Y:S01]  /*3980*/  SHF.L.U32 R0, R0, R3, RZ ;  /* 0x0000000300007219 */ /* 0x000fe200000006ff */
[----:B------:R-:W-:Y:S02]  /*3990*/  IMAD.SHL.U32 R3, R3, 0x20, RZ ;  /* 0x0000002003037824 */ /* 0x000fe400078e00ff */
[----:B------:R2:W-:Y:S04]  /*39a0*/  ATOMS.OR RZ, [UR5+0x14], R2 ;  /* 0x00001402ffff798c */ /* 0x0005e8000b000005 */
[----:B------:R2:W-:Y:S04]  /*39b0*/  ATOMS.OR RZ, [UR5+0x18], R0 ;  /* 0x00001800ffff798c */ /* 0x0005e8000b000005 */
[----:B------:R2:W-:Y:S01]  /*39c0*/  STS [UR6+0x190], R3 ;  /* 0x00019003ff007988 */ /* 0x0005e20008000806 */
[----:B------:R-:W-:Y:S05]  /*39d0*/  BRA `(.L_x_57) ;  /* 0x0000000000107947 */ /* 0x000fea0003800000 */
.L_x_56:
[----:B------:R-:W-:Y:S02]  /*39e0*/  MOV R0, 0xffffffff ;  /* 0xffffffff00007802 */ /* 0x000fe40000000f00 */
[----:B------:R-:W-:-:S03]  /*39f0*/  MOV R2, 0x3a20 ;  /* 0x00003a2000027802 */ /* 0x000fc60000000f00 */
[----:B------:R2:W-:Y:S04]  /*3a00*/  STS [UR6+0x190], R0 ;  /* 0x00019000ff007988 */ /* 0x0005e80008000806 */
[----:B-12--5:R-:W-:Y:S05]  /*3a10*/  CALL.REL.NOINC `($__internal_1_$__cuda_sm10x_tcgen05_guardrail_trap_phase_invalid_during_alloc) ;  /* 0x0000005800987944 */ /* 0x026fea0003c00000 */
.L_x_57:
[----:B------:R-:W-:Y:S05]  /*3a20*/  WARPSYNC.ALL ;  /* 0x0000000000007948 */ /* 0x000fea0003800000 */
[----:B------:R-:W3:Y:S01]  /*3a30*/  S2UR UR4, SR_CgaCtaId ;  /* 0x00000000000479c3 */ /* 0x000ee20000008800 */
[----:B------:R-:W-:Y:S01]  /*3a40*/  UMOV UR18, 0x400 ;  /* 0x0000040000127882 */ /* 0x000fe20000000000 */
[----:B------:R-:W-:-:S06]  /*3a50*/  NOP ;  /* 0x0000000000007918 */ /* 0x000fcc0000000000 */
[----:B------:R-:W-:Y:S06]  /*3a60*/  BAR.ARV 0x6, 0xa0 ;  /* 0x0182800000007b1d */ /* 0x000fec0000002000 */
[----:B------:R-:W4:Y:S01]  /*3a70*/  LDCU.64 UR6, c[0x0][0x388] ;  /* 0x00007100ff0677ac */ /* 0x000f220008000a00 */
[----:B------:R-:W-:Y:S01]  /*3a80*/  IMAD.MOV.U32 R8, RZ, RZ, 0x1 ;  /* 0x00000001ff087424 */ /* 0x000fe200078e00ff */
[----:B------:R-:W1:Y:S01]  /*3a90*/  LDCU.64 UR8, c[0x0][0x390] ;  /* 0x00007200ff0877ac */ /* 0x000e620008000a00 */
[----:B------:R-:W-:Y:S01]  /*3aa0*/  UMOV UR21, URZ ;  /* 0x000000ff00157c82 */ /* 0x000fe20008000000 */
[----:B------:R-:W-:Y:S01]  /*3ab0*/  UMOV UR17, URZ ;  /* 0x000000ff00117c82 */ /* 0x000fe20008000000 */
[----:B---3--:R-:W-:Y:S01]  /*3ac0*/  ULEA UR18, UR4, UR18, 0x18 ;  /* 0x0000001204127291 */ /* 0x008fe2000f8ec0ff */
[----:B------:R-:W-:Y:S01]  /*3ad0*/  UMOV UR26, 0x0 ;  /* 0x00000000001a7882 */ /* 0x000fe20000000000 */
[----:B------:R-:W-:Y:S01]  /*3ae0*/  UMOV UR27, 0x8100490 ;  /* 0x08100490001b7882 */ /* 0x000fe20000000000 */
[----:B------:R-:W-:Y:S01]  /*3af0*/  UMOV UR24, 0x0 ;  /* 0x0000000000187882 */ /* 0x000fe20000000000 */
[----:B------:R-:W-:Y:S01]  /*3b00*/  UMOV UR25, 0x8100490 ;  /* 0x0810049000197882 */ /* 0x000fe20000000000 */
[----:B----4-:R-:W-:-:S04]  /*3b10*/  UIADD3 UR4, UPT, UPT, UR6, 0x1f, URZ ;  /* 0x0000001f06047890 */ /* 0x010fc8000fffe0ff */
[----:B------:R-:W2:Y:S01]  /*3b20*/  LDS R9, [UR18+0x190] ;  /* 0x00019012ff097984 */ /* 0x000ea20008000800 */
[----:B------:R-:W-:Y:S02]  /*3b30*/  UIADD3 UR6, UPT, UPT, UR18, 0x6400, URZ ;  /* 0x0000640012067890 */ /* 0x000fe4000fffe0ff */
[----:B------:R-:W-:Y:S02]  /*3b40*/  USHF.R.S32.HI UR5, URZ, 0x1f, UR4 ;  /* 0x0000001fff057899 */ /* 0x000fe40008011404 */
[----:B------:R-:W-:Y:S02]  /*3b50*/  USHF.R.U32.HI UR6, URZ, 0x4, UR6 ;  /* 0x00000004ff067899 */ /* 0x000fe40008011606 */
[----:B------:R-:W-:Y:S02]  /*3b60*/  ULEA.HI UR4, UR5, UR4, URZ, 0x5 ;  /* 0x0000000405047291 */ /* 0x000fe4000f8f28ff */
[----:B------:R-:W-:Y:S02]  /*3b70*/  UIADD3 UR5, UPT, UPT, UR18, 0x26400, URZ ;  /* 0x0002640012057890 */ /* 0x000fe4000fffe0ff */
[----:B------:R-:W-:-:S02]  /*3b80*/  USHF.R.S32.HI UR4, URZ, 0x5, UR4 ;  /* 0x00000005ff047899 */ /* 0x000fc40008011404 */
[----:B------:R-:W-:Y:S02]  /*3b90*/  USHF.R.U32.HI UR5, URZ, 0x4, UR5 ;  /* 0x00000004ff057899 */ /* 0x000fe40008011605 */
[----:B------:R-:W-:Y:S02]  /*3ba0*/  UIMAD UR4, UR4, UR7, URZ ;  /* 0x00000007040472a4 */ /* 0x000fe4000f8e02ff */
[----:B------:R-:W-:Y:S02]  /*3bb0*/  ULOP3.LUT UR6, UR6, 0x3fff, URZ, 0xc0, !UPT ;  /* 0x00003fff06067892 */ /* 0x000fe4000f8ec0ff */
[----:B-1----:R-:W-:Y:S02]  /*3bc0*/  UIMAD UR4, UR4, UR8, URZ ;  /* 0x00000008040472a4 */ /* 0x002fe4000f8e02ff */
[----:B------:R-:W-:Y:S02]  /*3bd0*/  ULOP3.LUT UR5, UR5, 0x3fff, URZ, 0xc0, !UPT ;  /* 0x00003fff05057892 */ /* 0x000fe4000f8ec0ff */
[----:B------:R-:W-:-:S02]  /*3be0*/  UIMAD UR7, UR4, UR9, URZ ;  /* 0x00000009040772a4 */ /* 0x000fc4000f8e02ff */
[----:B------:R-:W-:Y:S02]  /*3bf0*/  UIADD3 UR4, UPT, UPT, UR18, 0x148, URZ ;  /* 0x0000014812047890 */ /* 0x000fe4000fffe0ff */
[----:B------:R-:W-:Y:S02]  /*3c00*/  ULOP3.LUT UR19, UR6, 0x10000, URZ, 0xfc, !UPT ;  /* 0x0001000006137892 */ /* 0x000fe4000f8efcff */
[----:B------:R-:W-:Y:S02]  /*3c10*/  UPRMT UR23, URZ, 0x654, UR4 ;  /* 0x00000654ff177896 */ /* 0x000fe40008000004 */
[----:B------:R-:W-:Y:S02]  /*3c20*/  ULOP3.LUT UR20, UR5, 0x10000, URZ, 0xfc, !UPT ;  /* 0x0001000005147892 */ /* 0x000fe4000f8efcff */
[----:B------:R-:W-:Y:S02]  /*3c30*/  UIADD3 UR28, UPT, UPT, UR7, -0x1, URZ ;  /* 0xffffffff071c7890 */ /* 0x000fe4000fffe0ff */
[----:B------:R-:W-:Y:S01]  /*3c40*/  UISETP.GE.AND UP3, UPT, UR7, 0x1, UPT ;  /* 0x000000010700788c */ /* 0x000fe2000bf66270 */
[C---:B--2---:R-:W-:Y:S01]  /*3c50*/  VIADD R3, R9.reuse, 0x40 ;  /* 0x0000004009037836 */ /* 0x044fe20000000000 */
[----:B------:R-:W-:-:S04]  /*3c60*/  LOP3.LUT R2, R9, 0xffff, RZ, 0xc0, !PT ;  /* 0x0000ffff09027812 */ /* 0x000fc800078ec0ff */
[----:B------:R-:W-:-:S05]  /*3c70*/  LOP3.LUT R3, R3, 0xffff, RZ, 0xc0, !PT ;  /* 0x0000ffff03037812 */ /* 0x000fca00078ec0ff */
[----:B------:R1:W-:Y:S02]  /*3c80*/  STL.64 [R1], R2 ;  /* 0x0000000201007387 */ /* 0x0003e40000100a00 */
[----:B-1----:R-:W-:-:S07]  /*3c90*/  CS2R R2, SRZ ;  /* 0x0000000000027805 */ /* 0x002fce000001ff00 */
.L_x_66:
[----:B-1----:R-:W-:-:S04]  /*3ca0*/  SHF.L.U32 R5, R3, 0x1f, RZ ;  /* 0x0000001f03057819 */ /* 0x002fc800000006ff */
[----:B------:R-:W1:Y:S02]  /*3cb0*/  SYNCS.PHASECHK.TRANS64.TRYWAIT P0, [UR18+0x140], R5 ;  /* 0x00014005ff0075a7 */ /* 0x000e640008001112 */
[----:B-12-4-:R-:W-:Y:S05]  /*3cc0*/  @!P0 BRA `(.L_x_60) ;  /* 0x0000005000888947 */ /* 0x016fea0003800000 */
.L_x_159:
[----:B-1----:R-:W1:Y:S01]  /*3cd0*/  LDS.128 R4, [UR18+0x180] ;  /* 0x00018012ff047984 */ /* 0x002e620008000c00 */
[----:B------:R-:W-:Y:S01]  /*3ce0*/  ULEA UR22, UR21, UR18, 0x3 ;  /* 0x0000001215167291 */ /* 0x000fe2000f8e18ff */
[----:B------:R-:W-:Y:S01]  /*3cf0*/  SHF.L.U32 R0, R8, 0x1f, RZ ;  /* 0x0000001f08007819 */ /* 0x000fe200000006ff */
[----:B------:R-:W-:Y:S01]  /*3d00*/  @!PT LDS RZ, [RZ] ;  /* 0x00000000fffff984 */ /* 0x000fe20000000800 */
[----:B------:R-:W-:Y:S01]  /*3d10*/  @!PT LDS RZ, [RZ] ;  /* 0x00000000fffff984 */ /* 0x000fe20000000800 */
[----:B------:R-:W-:Y:S01]  /*3d20*/  @!PT LDS RZ, [RZ] ;  /* 0x00000000fffff984 */ /* 0x000fe20000000800 */
[----:B------:R-:W-:Y:S01]  /*3d30*/  @!PT LDS RZ, [RZ] ;  /* 0x00000000fffff984 */ /* 0x000fe20000000800 */
[----:B------:R2:W-:Y:S06]  /*3d40*/  MEMBAR.ALL.CTA ;  /* 0x0000000000007992 */ /* 0x0005ec0000008000 */
[----:B--2---:R-:W2:Y:S02]  /*3d50*/  FENCE.VIEW.ASYNC.S ;  /* 0x00000000000073c6 */ /* 0x004ea40000000000 */
[----:B--2---:R-:W-:Y:S01]  /*3d60*/  SYNCS.ARRIVE.TRANS64.RED.A1T0 RZ, [UR23], RZ ;  /* 0x000000ffffff79a7 */ /* 0x004fe20008100417 */
[----:B------:R-:W2:Y:S01]  /*3d70*/  SYNCS.PHASECHK.TRANS64.TRYWAIT P0, [UR22+0x160], R0 ;  /* 0x00016000ff0075a7 */ /* 0x000ea20008001116 */
[----:B-1----:R-:W-:Y:S01]  /*3d80*/  LOP3.LUT P2, RZ, R6, 0x1, RZ, 0xc0, !PT ;  /* 0x0000000106ff7812 */ /* 0x002fe2000784c0ff */
[----:B--2---:R-:W-:-:S12]  /*3d90*/  @!P0 BRA `(.L_x_61) ;  /* 0x00000050006c8947 */ /* 0x004fd80003800000 */
.L_x_161:
[----:B------:R-:W-:Y:S05]  /*3da0*/  BRA.U !UP3, `(.L_x_62) ;  /* 0x000000010bc87547 */ /* 0x000fea000b800000 */
[----:B-1----:R-:W-:Y:S01]  /*3db0*/  IMAD.U32 R0, RZ, RZ, UR21 ;  /* 0x00000015ff007e24 */ /* 0x002fe2000f8e00ff */
[----:B------:R-:W-:-:S04]  /*3dc0*/  ULEA UR4, UR17, UR18, 0x3 ;  /* 0x0000001211047291 */ /* 0x000fc8000f8e18ff */
[----:B------:R-:W-:Y:S02]  /*3dd0*/  LEA R4, R0, R1, 0x2 ;  /* 0x0000000100047211 */ /* 0x000fe400078e10ff */
[----:B------:R-:W-:-:S04]  /*3de0*/  SHF.L.U32 R0, R2, 0x1f, RZ ;  /* 0x0000001f02007819 */ /* 0x000fc800000006ff */
[----:B------:R-:W5:Y:S01]  /*3df0*/  LDL R4, [R4] ;  /* 0x0000000004047983 */ /* 0x000f620000100800 */
[----:B------:R1:W2:Y:S01]  /*3e00*/  SYNCS.PHASECHK.TRANS64.TRYWAIT P1, [UR4], R0 ;  /* 0x00000000ff0075a7 */ /* 0x0002a20008021104 */
[----:B------:R-:W-:Y:S01]  /*3e10*/  UPLOP3.LUT UP2, UPT, UPT, UPT, UPT, 0x40, 0x4 ;  /* 0x000000000004789c */ /* 0x000fe20003f4e870 */
[----:B------:R-:W-:Y:S01]  /*3e20*/  UMOV UR15, UR28 ;  /* 0x0000001c000f7c82 */ /* 0x000fe20008000000 */
[----:B------:R-:W-:-:S09]  /*3e30*/  UMOV UR8, UR17 ;  /* 0x0000001100087c82 */ /* 0x000fd20008000000 */
.L_x_65:
[----:B------:R-:W-:Y:S01]  /*3e40*/  ULEA UR16, UR8, UR18, 0x3 ;  /* 0x0000001208107291 */ /* 0x000fe2000f8e18ff */
[----:B--234-:R-:W-:Y:S11]  /*3e50*/  @P1 BRA `(.L_x_63) ;  /* 0x00000000000c1947 */ /* 0x01cff60003800000 */
[----:B------:R-:W-:Y:S04]  /*3e60*/  SHF.L.U32 R5, R2, 0x1f, RZ ;  /* 0x0000001f02057819 */ /* 0x000fe800000006ff */
[----:B------:R-:W2:Y:S02]  /*3e70*/  SYNCS.PHASECHK.TRANS64.TRYWAIT P0, [UR16], R5 ;  /* 0x00000005ff0075a7 */ /* 0x000ea40008001110 */
[----:B--2---:R-:W-:Y:S05]  /*3e80*/  @!P0 BRA `(.L_x_64) ;  /* 0x0000005000488947 */ /* 0x004fea0003800000 */
.L_x_63:
[----:B------:R-:W-:Y:S01]  /*3e90*/  UISETP.NE.AND UP0, UPT, UR15, URZ, UPT ;  /* 0x000000ff0f00728c */ /* 0x000fe2000bf05270 */
[----:B------:R-:W-:Y:S01]  /*3ea0*/  PLOP3.LUT P1, PT, PT, PT, PT, 0x80, 0x8 ;  /* 0x000000000008781c */ /* 0x000fe20003f2f070 */
[----:B------:R-:W-:Y:S02]  /*3eb0*/  UIADD3 UR4, UPT, UPT, UR8, 0x1, URZ ;  /* 0x0000000108047890 */ /* 0x000fe4000fffe0ff */
[----:B------:R-:W-:Y:S02]  /*3ec0*/  ULEA UR10, UR8, UR20, 0x8 ;  /* 0x00000014080a7291 */ /* 0x000fe4000f8e40ff */
[----:B------:R-:W-:Y:S01]  /*3ed0*/  UISETP.NE.AND UP1, UPT, UR4, 0x10, UPT ;  /* 0x000000100400788c */ /* 0x000fe2000bf25270 */
[----:B------:R-:W-:Y:S01]  /*3ee0*/  PLOP3.LUT P0, PT, PT, PT, UP0, 0x80, 0x8 ;  /* 0x000000000008781c */ /* 0x000fe20003f0f008 */
[----:B------:R-:W-:Y:S02]  /*3ef0*/  ULEA UR8, UR8, UR19, 0x9 ;  /* 0x0000001308087291 */ /* 0x000fe4000f8e48ff */
[----:B------:R-:W-:Y:S02]  /*3f00*/  USEL UR5, URZ, 0x1, UP1 ;  /* 0x00000001ff057887 */ /* 0x000fe40008800000 */
[----:B------:R-:W-:Y:S02]  /*3f10*/  USEL UR17, UR4, URZ, UP1 ;  /* 0x000000ff04117287 */ /* 0x000fe40008800000 */
[----:B------:R-:W-:Y:S02]  /*3f20*/  UIADD3 UR12, UPT, UPT, UR10, 0x2, URZ ;  /* 0x000000020a0c7890 */ /* 0x000fe4000fffe0ff */
[----:B------:R-:W-:Y:S01]  /*3f30*/  @UP0 ULEA UR4, UR17, UR18, 0x3 ;  /* 0x0000001211040291 */ /* 0x000fe2000f8e18ff */
[----:B------:R-:W-:Y:S01]  /*3f40*/  LOP3.LUT R2, R2, UR5, RZ, 0x3c, !PT ;  /* 0x0000000502027c12 */ /* 0x000fe2000f8e3cff */
[----:B------:R-:W-:Y:S02]  /*3f50*/  UIADD3 UR6, UPT, UPT, UR8, 0x2, URZ ;  /* 0x0000000208067890 */ /* 0x000fe4000fffe0ff */
[----:B------:R-:W-:Y:S01]  /*3f60*/  UIADD3 UR5, UPT, UPT, UR16, 0x80, URZ ;  /* 0x0000008010057890 */ /* 0x000fe2000fffe0ff */
[----:B-1----:R-:W-:Y:S01]  /*3f70*/  @P0 SHF.L.U32 R0, R2, 0x1f, RZ ;  /* 0x0000001f02000819 */ /* 0x002fe200000006ff */
[----:B------:R-:W-:Y:S01]  /*3f80*/  UMOV UR11, 0x80004020 ;  /* 0x80004020000b7882 */ /* 0x000fe20000000000 */
[----:B------:R-:W-:Y:S01]  /*3f90*/  UMOV UR9, 0x80004020 ;  /* 0x8000402000097882 */ /* 0x000fe20000000000 */
[----:B------:R-:W-:Y:S01]  /*3fa0*/  UMOV UR13, 0x80004020 ;  /* 0x80004020000d7882 */ /* 0x000fe20000000000 */
[----:B------:R3:W4:Y:S01]  /*3fb0*/  @P0 SYNCS.PHASECHK.TRANS64.TRYWAIT P1, [UR4], R0 ;  /* 0x00000000ff0005a7 */ /* 0x0007220008021104 */
[----:B------:R-:W-:Y:S11]  /*3fc0*/  ELECT P0, URZ, PT ;  /* 0x0000000000ff782f */ /* 0x000ff60003800000 */
[----:B------:R-:W-:Y:S02]  /*3fd0*/  @!UPT UIADD3 URZ, UPT, UPT, URZ, URZ, URZ ;  /* 0x000000fffffff290 */ /* 0x000fe4000fffe0ff */
[C---:B-----5:R-:W-:Y:S02]  /*3fe0*/  @P0 R2UR.BROADCAST UR4, R4.reuse ;  /* 0x00000000040402ca */ /* 0x060fe400008e0000 */
[----:B------:R-:W-:Y:S11]  /*3ff0*/  ELECT P0, URZ, PT ;  /* 0x0000000000ff782f */ /* 0x000ff60003800000 */
[----:B------:R-:W-:Y:S02]  /*4000*/  @!UPT UIADD3 URZ, UPT, UPT, URZ, URZ, URZ ;  /* 0x000000fffffff290 */ /* 0x000fe4000fffe0ff */
[----:B------:R-:W-:Y:S01]  /*4010*/  @P0 R2UR.BROADCAST UR14, R4 ;  /* 0x00000000040e02ca */ /* 0x000fe200008e0000 */
[----:B------:R-:W-:Y:S01]  /*4020*/  UMOV UR7, 0x80004020 ;  /* 0x8000402000077882 */ /* 0x000fe20000000000 */
[----:B------:R1:W-:Y:S01]  /*4030*/  UTCHMMA gdesc[UR8], gdesc[UR10], tmem[UR4], tmem[UR26], idesc[UR27], UP2 ;  /* 0x00ff1a0a080075ea */ /* 0x0003e20009000004 */
[----:B------:R-:W-:Y:S10]  /*4040*/  UPLOP3.LUT UP2, UPT, UPT, UPT, UPT, 0x80, 0x8 ;  /* 0x000000000008789c */ /* 0x000ff40003f4f070 */
[----:B------:R3:W-:Y:S01]  /*4050*/  UTCHMMA gdesc[UR6], gdesc[UR12], tmem[UR14], tmem[UR24], idesc[UR25], UPT ;  /* 0x00ff180c060075ea */ /* 0x0007e2000b80000e */
[----:B------:R3:W-:Y:S01]  /*4060*/  UTCBAR [UR5], URZ ;  /* 0x000000ff050073e9 */ /* 0x0007e200080000ff */
[----:B-1----:R-:W-:Y:S02]  /*4070*/  UIADD3 UR4, UPT, UPT, UR15, 0x1, URZ ;  /* 0x000000010f047890 */ /* 0x002fe4000fffe0ff */
[----:B------:R-:W-:Y:S02]  /*4080*/  UIADD3 UR9, UPT, UPT, UR15, -0x1, URZ ;  /* 0xffffffff0f097890 */ /* 0x000fe4000fffe0ff */
[----:B------:R-:W-:Y:S01]  /*4090*/  UISETP.GT.U32.AND UP0, UPT, UR4, 0x1, UPT ;  /* 0x000000010400788c */ /* 0x000fe2000bf04070 */
[----:B------:R-:W-:Y:S04]  /*40a0*/  UMOV UR8, UR17 ;  /* 0x0000001100087c82 */ /* 0x000fe80008000000 */
[----:B------:R-:W-:Y:S04]  /*40b0*/  UMOV UR15, UR9 ;  /* 0x00000009000f7c82 */ /* 0x000fe80008000000 */
[----:B------:R-:W-:Y:S05]  /*40c0*/  BRA.U UP0, `(.L_x_65) ;  /* 0xfffffffd005c7547 */ /* 0x000fea000b83ffff */
.L_x_62:
[----:B------:R-:W-:Y:S01]  /*40d0*/  UIADD3 UR4, UPT, UPT, UR21, 0x1, URZ ;  /* 0x0000000115047890 */ /* 0x000fe2000fffe0ff */
[----:B------:R-:W-:Y:S01]  /*40e0*/  LOP3.LUT R3, R3, 0x1, RZ, 0x3c, !PT ;  /* 0x0000000103037812 */ /* 0x000fe200078e3cff */
[----:B---3--:R-:W-:Y:S02]  /*40f0*/  UIADD3 UR5, UPT, UPT, UR22, 0x150, URZ ;  /* 0x0000015016057890 */ /* 0x008fe4000fffe0ff */
[----:B------:R-:W-:-:S04]  /*4100*/  UISETP.NE.AND UP0, UPT, UR4, 0x2, UPT ;  /* 0x000000020400788c */ /* 0x000fc8000bf05270 */
[----:B------:R-:W-:Y:S02]  /*4110*/  USEL UR6, URZ, 0x1, UP0 ;  /* 0x00000001ff067887 */ /* 0x000fe40008000000 */
[----:B------:R-:W-:Y:S01]  /*4120*/  USEL UR21, UR4, URZ, UP0 ;  /* 0x000000ff04157287 */ /* 0x000fe20008000000 */
[----:B------:R2:W-:Y:S03]  /*4130*/  UTCBAR [UR5], URZ ;  /* 0x000000ff050073e9 */ /* 0x0005e600080000ff */
[----:B------:R-:W-:Y:S01]  /*4140*/  LOP3.LUT R8, R8, UR6, RZ, 0x3c, !PT ;  /* 0x0000000608087c12 */ /* 0x000fe2000f8e3cff */
[----:B------:R-:W-:Y:S07]  /*4150*/  @P2 BRA `(.L_x_66) ;  /* 0xfffffff800d02947 */ /* 0x000fee000383ffff */
[----:B------:R-:W3:Y:S01]  /*4160*/  S2UR UR6, SR_CgaCtaId ;  /* 0x00000000000679c3 */ /* 0x000ee20000008800 */
[----:B------:R-:W-:Y:S01]  /*4170*/  ELECT P0, URZ, PT ;  /* 0x0000000000ff782f */ /* 0x000fe20003800000 */
[----:B-1----:R-:W-:Y:S01]  /*4180*/  IMAD.MOV.U32 R0, RZ, RZ, 0x1 ;  /* 0x00000001ff007424 */ /* 0x002fe200078e00ff */
[----:B------:R-:W-:Y:S01]  /*4190*/  UIADD3 UR18, UPT, UPT, UR18, 0x160, URZ ;  /* 0x0000016012127890 */ /* 0x000fe2000fffe0ff */
[----:B------:R-:W-:Y:S01]  /*41a0*/  SHF.L.U32 R3, R8, 0x1f, RZ ;  /* 0x0000001f08037819 */ /* 0x000fe200000006ff */
[----:B------:R-:W-:-:S03]  /*41b0*/  UMOV UR4, 0x40 ;  /* 0x0000004000047882 */ /* 0x000fc60000000000 */
[----:B------:R-:W-:Y:S01]  /*41c0*/  UVIRTCOUNT.DEALLOC.SMPOOL 0x80 ;  /* 0x000000800000784c */ /* 0x000fe20000000000 */
[----:B---3--:R-:W-:Y:S02]  /*41d0*/  ULEA UR6, UR6, UR4, 0x18 ;  /* 0x0000000406067291 */ /* 0x008fe4000f8ec0ff */
[----:B------:R-:W-:-:S07]  /*41e0*/  ULEA UR4, UR21, UR18, 0x3 ;  /* 0x0000001215047291 */ /* 0x000fce000f8e18ff */
[----:B------:R1:W-:Y:S02]  /*41f0*/  @P0 STS.U8 [UR6+0x1c], R0 ;  /* 0x00001c00ff000988 */ /* 0x0003e40008000006 */
[----:B------:R-:W3:Y:S02]  /*4200*/  SYNCS.PHASECHK.TRANS64.TRYWAIT P0, [UR4], R3 ;  /* 0x00000003ff0075a7 */ /* 0x000ee40008001104 */
[----:B-1-3--:R-:W-:Y:S05]  /*4210*/  @!P0 BRA `(.L_x_67) ;  /* 0x0000004c007c8947 */ /* 0x00afea0003800000 */
.L_x_164:
[----:B------:R-:W-:-:S04]  /*4220*/  UIADD3 UR4, UPT, UPT, UR21, 0x1, URZ ;  /* 0x0000000115047890 */ /* 0x000fc8000fffe0ff */
[----:B------:R-:W-:-:S04]  /*4230*/  UISETP.NE.AND UP0, UPT, UR4, 0x2, UPT ;  /* 0x000000020400788c */ /* 0x000fc8000bf05270 */
[----:B--2---:R-:W-:Y:S02]  /*4240*/  USEL UR5, URZ, 0x1, UP0 ;  /* 0x00000001ff057887 */ /* 0x004fe40008000000 */
[----:B------:R-:W-:-:S04]  /*4250*/  USEL UR4, UR4, URZ, UP0 ;  /* 0x000000ff04047287 */ /* 0x000fc80008000000 */
[----:B------:R-:W-:Y:S01]  /*4260*/  ULEA UR4, UR4, UR18, 0x3 ;  /* 0x0000001204047291 */ /* 0x000fe2000f8e18ff */
[----:B-1----:R-:W-:-:S04]  /*4270*/  LOP3.LUT R3, R8, UR5, RZ, 0x3c, !PT ;  /* 0x0000000508037c12 */ /* 0x002fc8000f8e3cff */
[----:B------:R-:W-:-:S04]  /*4280*/  SHF.L.U32 R3, R3, 0x1f, RZ ;  /* 0x0000001f03037819 */ /* 0x000fc800000006ff */
[----:B------:R-:W1:Y:S02]  /*4290*/  SYNCS.PHASECHK.TRANS64.TRYWAIT P0, [UR4], R3 ;  /* 0x00000003ff0075a7 */ /* 0x000e640008001104 */
[----:B-1----:R-:W-:Y:S05]  /*42a0*/  @!P0 BRA `(.L_x_68) ;  /* 0x0000004c00708947 */ /* 0x002fea0003800000 */
.L_x_166:
[----:B------:R-:W-:Y:S01]  /*42b0*/  NOP ;  /* 0x0000000000007918 */ /* 0x000fe20000000000 */
[----:B-1----:R-:W1:Y:S01]  /*42c0*/  LDS R0, [UR6+0x14] ;  /* 0x00001406ff007984 */ /* 0x002e620008000800 */
[----:B------:R-:W-:Y:S01]  /*42d0*/  LOP3.LUT R2, R9, 0xffff, RZ, 0xc0, !PT ;  /* 0x0000ffff09027812 */ /* 0x000fe200078ec0ff */
[----:B------:R-:W-:Y:S02]  /*42e0*/  IMAD.MOV.U32 R3, RZ, RZ, 0xffff ;  /* 0x0000ffffff037424 */ /* 0x000fe400078e00ff */
[----:B------:R-:W-:Y:S01]  /*42f0*/  IMAD.MOV.U32 R5, RZ, RZ, 0x1 ;  /* 0x00000001ff057424 */ /* 0x000fe200078e00ff */
[----:B------:R-:W-:-:S04]  /*4300*/  SHF.R.U32.HI R2, RZ, 0x5, R2 ;  /* 0x00000005ff027819 */ /* 0x000fc80000011602 */
[-C--:B------:R-:W-:Y:S02]  /*4310*/  SHF.L.U32 R3, R3, R2.reuse, RZ ;  /* 0x0000000203037219 */ /* 0x080fe400000006ff */
[----:B------:R-:W-:Y:S02]  /*4320*/  SHF.L.U32 R5, R5, R2, RZ ;  /* 0x0000000205057219 */ /* 0x000fe400000006ff */
[----:B-1----:R-:W-:-:S04]  /*4330*/  LOP3.LUT R0, R0, R3, RZ, 0xc0, !PT ;  /* 0x0000000300007212 */ /* 0x002fc800078ec0ff */
[----:B------:R-:W-:-:S13]  /*4340*/  ISETP.NE.AND P0, PT, R0, R3, PT ;  /* 0x000000030000720c */ /* 0x000fda0003f05270 */
[----:B------:R-:W-:Y:S05]  /*4350*/  @P0 BRA `(.L_x_69) ;  /* 0x00000000005c0947 */ /* 0x000fea0003800000 */
[----:B------:R-:W1:Y:S02]  /*4360*/  LDS R0, [UR6+0x18] ;  /* 0x00001806ff007984 */ /* 0x000e640008000800 */
[----:B-1----:R-:W-:-:S04]  /*4370*/  LOP3.LUT R0, R0, R5, RZ, 0xc0, !PT ;  /* 0x0000000500007212 */ /* 0x002fc800078ec0ff */
[----:B------:R-:W-:-:S13]  /*4380*/  ISETP.NE.AND P0, PT, R0, R5, PT ;  /* 0x000000050000720c */ /* 0x000fda0003f05270 */
[----:B------:R-:W-:Y:S05]  /*4390*/  @P0 BRA `(.L_x_70) ;  /* 0x0000000000400947 */ /* 0x000fea0003800000 */
[----:B------:R-:W-:Y:S01]  /*43a0*/  R2UR UR4, R3 ;  /* 0x00000000030472ca */ /* 0x000fe200000e0000 */
[----:B------:R-:W1:Y:S01]  /*43b0*/  S2R R2, SR_LANEID ;  /* 0x0000000000027919 */ /* 0x000e620000000000 */
[----:B------:R-:W-:-:S04]  /*43c0*/  LOP3.LUT R5, RZ, R5, RZ, 0x33, !PT ;  /* 0x00000005ff057212 */ /* 0x000fc800078e33ff */
[----:B------:R-:W2:Y:S07]  /*43d0*/  REDUX UR7, R5 ;  /* 0x00000000050773c4 */ /* 0x000eae0000000000 */
[----:B------:R-:W-:-:S03]  /*43e0*/  ULOP3.LUT UR5, URZ, UR4, URZ, 0x33, !UPT ;  /* 0x00000004ff057292 */ /* 0x000fc6000f8e33ff */
[----:B------:R-:W-:Y:S02]  /*43f0*/  VOTEU.ANY UR4, UPT, PT ;  /* 0x0000000000047886 */ /* 0x000fe400038e0100 */
[----:B------:R-:W-:Y:S01]  /*4400*/  UFLO.U32 UR4, UR4 ;  /* 0x00000004000472bd */ /* 0x000fe200080e0000 */
[----:B------:R-:W-:-:S04]  /*4410*/  IMAD.U32 R0, RZ, RZ, UR5 ;  /* 0x00000005ff007e24 */ /* 0x000fc8000f8e00ff */
[----:B------:R-:W3:Y:S02]  /*4420*/  REDUX UR8, R0 ;  /* 0x00000000000873c4 */ /* 0x000ee40000000000 */
[----:B------:R1:W-:Y:S02]  /*4430*/  UTCATOMSWS.AND URZ, UR5 ;  /* 0x0000000500ff79e3 */ /* 0x0003e40008000000 */
[----:B-1----:R-:W-:Y:S01]  /*4440*/  ISETP.EQ.U32.AND P0, PT, R2, UR4, PT ;  /* 0x0000000402007c0c */ /* 0x002fe2000bf02070 */
[----:B--2---:R-:W-:Y:S02]  /*4450*/  IMAD.U32 R2, RZ, RZ, UR7 ;  /* 0x00000007ff027e24 */ /* 0x004fe4000f8e00ff */
[----:B---3--:R-:W-:-:S10]  /*4460*/  IMAD.U32 R3, RZ, RZ, UR8 ;  /* 0x00000008ff037e24 */ /* 0x008fd4000f8e00ff */
[----:B------:R1:W-:Y:S04]  /*4470*/  @P0 ATOMS.AND RZ, [UR6+0x14], R3 ;  /* 0x00001403ffff098c */ /* 0x0003e8000a800006 */
[----:B------:R1:W-:Y:S01]  /*4480*/  @P0 ATOMS.AND RZ, [UR6+0x18], R2 ;  /* 0x00001802ffff098c */ /* 0x0003e2000a800006 */
[----:B------:R-:W-:Y:S05]  /*4490*/  BRA `(.L_x_71) ;  /* 0x0000000000147947 */ /* 0x000fea0003800000 */
.L_x_70:
[----:B------:R-:W-:Y:S02]  /*44a0*/  MOV R2, 0x44c0 ;  /* 0x000044c000027802 */ /* 0x000fe40000000f00 */
[----:B----45:R-:W-:Y:S05]  /*44b0*/  CALL.REL.NOINC `($__internal_0_$__cuda_sm10x_tcgen05_guardrail_trap_col_being_dealloced_not_returned_by_alloc) ;  /* 0x0000004c00e47944 */ /* 0x030fea0003c00000 */
[----:B------:R-:W-:Y:S05]  /*44c0*/  BRA `(.L_x_71) ;  /* 0x0000000000087947 */ /* 0x000fea0003800000 */
.L_x_69:
[----:B------:R-:W-:Y:S02]  /*44d0*/  MOV R2, 0x44f0 ;  /* 0x000044f000027802 */ /* 0x000fe40000000f00 */
[----:B----45:R-:W-:Y:S05]  /*44e0*/  CALL.REL.NOINC `($__internal_2_$__cuda_sm10x_tcgen05_guardrail_trap_unallocated_columns_being_dealloced) ;  /* 0x0000004c00f07944 */ /* 0x030fea0003c00000 */
.L_x_71:
[----:B------:R-:W-:Y:S01]  /*44f0*/  NOP ;  /* 0x0000000000007918 */ /* 0x000fe20000000000 */
[----:B------:R-:W-:Y:S05]  /*4500*/  EXIT ;  /* 0x000000000000794d */ /* 0x000fea0003800000 */
.L_x_55:
[----:B------:R-:W-:-:S09]  /*4510*/  UISETP.NE.OR UP0, UPT, UR15, 0x3, !UP2 ;  /* 0x000000030f00788c */ /* 0x000fd2000d705670 */
[----:B------:R-:W-:Y:S05]  /*4520*/  BRA.U UP0, `(.L_x_72) ;  /* 0x0000001100747547 */ /* 0x000fea000b800000 */
[----:B------:R-:W2:Y:S01]  /*4530*/  LDC.64 R2, c[0x0][0x988] ;  /* 0x00026200ff027b82 */ /* 0x000ea20000000a00 */
[----:B------:R-:W3:Y:S01]  /*4540*/  LDCU UR27, c[0x0][0x370] ;  /* 0x00006e00ff1b77ac */ /* 0x000ee20008000800 */
[----:B------:R-:W-:Y:S01]  /*4550*/  R2UR UR45, R84 ;  /* 0x00000000542d72ca */ /* 0x000fe200000e0000 */
[----:B------:R-:W-:Y:S01]  /*4560*/  IMAD.MOV.U32 R11, RZ, RZ, 0x1 ;  /* 0x00000001ff0b7424 */ /* 0x000fe200078e00ff */
[----:B------:R-:W-:Y:S01]  /*4570*/  R2UR UR44, R85 ;  /* 0x00000000552c72ca */ /* 0x000fe200000e0000 */
[----:B------:R-:W4:Y:S01]  /*4580*/  LDCU.128 UR28, c[0x0][0xc10] ;  /* 0x00018200ff1c77ac */ /* 0x000f220008000c00 */
[----:B------:R-:W-:Y:S02]  /*4590*/  IMAD.MOV.U32 R10, RZ, RZ, RZ ;  /* 0x000000ffff0a7224 */ /* 0x000fe400078e00ff */
[----:B------:R-:W1:Y:S01]  /*45a0*/  S2UR UR6, SR_CgaCtaId ;  /* 0x00000000000679c3 */ /* 0x000e620000008800 */
[----:B------:R-:W4:Y:S01]  /*45b0*/  LDCU UR26, c[0x0][0x374] ;  /* 0x00006e80ff1a77ac */ /* 0x000f220008000800 */
[----:B------:R-:W-:Y:S01]  /*45c0*/  IMAD.MOV.U32 R9, RZ, RZ, 0x2000 ;  /* 0x00002000ff097424 */ /* 0x000fe200078e00ff */
[----:B------:R-:W3:Y:S05]  /*45d0*/  LDCU.128 UR32, c[0x0][0xa80] ;  /* 0x00015000ff2077ac */ /* 0x000eea0008000c00 */
[----:B------:R-:W3:Y:S01]  /*45e0*/  LDC.64 R12, c[0x0][0x348] ;  /* 0x0000d200ff0c7b82 */ /* 0x000ee20000000a00 */
[----:B------:R-:W3:Y:S01]  /*45f0*/  LDCU UR17, c[0x0][0xc0c] ;  /* 0x00018180ff1177ac */ /* 0x000ee20008000800 */
[----:B------:R-:W3:Y:S01]  /*4600*/  LDCU UR47, c[0x0][0xc20] ;  /* 0x00018400ff2f77ac */ /* 0x000ee20008000800 */
[----:B--2---:R-:W-:Y:S01]  /*4610*/  ISETP.NE.U32.AND P0, PT, R2, RZ, PT ;  /* 0x000000ff0200720c */ /* 0x004fe20003f05070 */
[----:B------:R-:W2:Y:S03]  /*4620*/  LDCU UR4, c[0x0][0xc30] ;  /* 0x00018600ff0477ac */ /* 0x000ea60008000800 */
[----:B------:R-:W-:Y:S01]  /*4630*/  ISETP.NE.AND.EX P0, PT, R3, RZ, PT, P0 ;  /* 0x000000ff0300720c */ /* 0x000fe20003f05300 */
[----:B------:R-:W2:Y:S01]  /*4640*/  LDCU.128 UR40, c[0x0][0xa90] ;  /* 0x00015200ff2877ac */ /* 0x000ea20008000c00 */
[----:B------:R-:W2:Y:S01]  /*4650*/  LDC.64 R2, c[0x0][0x990] ;  /* 0x00026400ff027b82 */ /* 0x000ea20000000a00 */
[----:B------:R-:W-:Y:S01]  /*4660*/  UMOV UR24, 0x400 ;  /* 0x0000040000187882 */ /* 0x000fe20000000000 */
[----:B----4-:R-:W-:-:S02]  /*4670*/  UIMAD.WIDE.U32 UR8, UR26, UR31, URZ ;  /* 0x0000001f1a0872a5 */ /* 0x010fc4000f8e00ff */
[----:B-1----:R-:W-:Y:S02]  /*4680*/  ULEA UR24, UR6, UR24, 0x18 ;  /* 0x0000001806187291 */ /* 0x002fe4000f8ec0ff */
[----:B---3--:R-:W-:Y:S02]  /*4690*/  UIMAD.WIDE.U32 UR6, UR27, UR28, URZ ;  /* 0x0000001c1b0672a5 */ /* 0x008fe4000f8e00ff */
[----:B------:R-:W-:Y:S02]  /*46a0*/  UISETP.NE.AND UP5, UPT, UR32, 0x1, UPT ;  /* 0x000000012000788c */ /* 0x000fe4000bfa5270 */
[----:B------:R-:W-:Y:S02]  /*46b0*/  UIADD3 UR36, UPT, UPT, UR24, 0x148, URZ ;  /* 0x0000014818247890 */ /* 0x000fe4000fffe0ff */
[----:B------:R-:W-:Y:S01]  /*46c0*/  UISETP.GE.AND UP0, UPT, UR39, 0x1, UPT ;  /* 0x000000012700788c */ /* 0x000fe2000bf06270 */
[----:B------:R-:W-:Y:S01]  /*46d0*/  UMOV UR38, UR7 ;  /* 0x0000000700267c82 */ /* 0x000fe20008000000 */
[----:B------:R-:W-:Y:S01]  /*46e0*/  UMOV UR37, UR9 ;  /* 0x0000000900257c82 */ /* 0x000fe20008000000 */
[----:B------:R-:W-:-:S02]  /*46f0*/  UISETP.NE.AND UP1, UPT, UR17, 0x1, UPT ;  /* 0x000000011100788c */ /* 0x000fc4000bf25270 */
[----:B------:R-:W-:Y:S01]  /*4700*/  UISETP.NE.AND UP0, UPT, UR30, 0x1, UPT ;  /* 0x000000011e00788c */ /* 0x000fe2000bf05270 */
[----:B------:R-:W-:Y:S01]  /*4710*/  UMOV UR23, URZ ;  /* 0x000000ff00177c82 */ /* 0x000fe20008000000 */
[----:B------:R-:W1:Y:S01]  /*4720*/  LDCU UR48, c[0x0][0xaa0] ;  /* 0x00015400ff3077ac */ /* 0x000e620008000800 */
[----:B------:R-:W-:Y:S02]  /*4730*/  UPLOP3.LUT UP4, UPT, UPT, UPT, UPT, 0x40, 0x4 ;  /* 0x000000000004789c */ /* 0x000fe40003f8e870 */
[----:B------:R-:W-:Y:S01]  /*4740*/  UISETP.NE.AND UP6, UPT, UR39, 0x1, UPT ;  /* 0x000000012700788c */ /* 0x000fe2000bfc5270 */
[----:B------:R-:W3:Y:S01]  /*4750*/  LDCU.64 UR18, c[0x0][0xc28] ;  /* 0x00018500ff1277ac */ /* 0x000ee20008000a00 */
[----:B--2---:R-:W-:Y:S02]  /*4760*/  UISETP.NE.AND UP2, UPT, UR4, 0x1, UPT ;  /* 0x000000010400788c */ /* 0x004fe4000bf45270 */
[----:B------:R-:W-:Y:S02]  /*4770*/  UPRMT UR36, URZ, 0x654, UR36 ;  /* 0x00000654ff247896 */ /* 0x000fe40008000024 */
[----:B------:R-:W-:-:S02]  /*4780*/  USHF.R.U32.HI UR38, URZ, UR29, UR38 ;  /* 0x0000001dff267299 */ /* 0x000fc40008011626 */
[----:B------:R-:W-:Y:S02]  /*4790*/  USHF.R.U32.HI UR37, URZ, UR47, UR37 ;  /* 0x0000002fff257299 */ /* 0x000fe40008011625 */
[----:B------:R-:W-:Y:S02]  /*47a0*/  UISETP.NE.AND UP1, UPT, UR35, 0x1, UPT ;  /* 0x000000012300788c */ /* 0x000fe4000bf25270 */
[----:B------:R-:W-:Y:S01]  /*47b0*/  UISETP.NE.AND UP0, UPT, UR42, 0x1, UPT ;  /* 0x000000012a00788c */ /* 0x000fe2000bf05270 */
[----:B------:R-:W-:-:S10]  /*47c0*/  VOTEU.ANY UP5, P0 ;  /* 0x0000000000ff7886 */ /* 0x000fd400000a0100 */
.L_x_81:
[----:B------:R-:W-:Y:S04]  /*47d0*/  SHF.L.U32 R5, R10, 0x1f, RZ ;  /* 0x0000001f0a057819 */ /* 0x000fe800000006ff */
[----:B--2---:R-:W2:Y:S02]  /*47e0*/  SYNCS.PHASECHK.TRANS64.TRYWAIT P0, [UR24+0x140], R5 ;  /* 0x00014005ff0075a7 */ /* 0x004ea40008001118 */
[----:B--2---:R-:W-:Y:S05]  /*47f0*/  @!P0 BRA `(.L_x_73) ;  /* 0x0000004800348947 */ /* 0x004fea0003800000 */
.L_x_168:
[----:B--2---:R-:W2:Y:S01]  /*4800*/  LDS.128 R4, [UR24+0x180] ;  /* 0x00018018ff047984 */ /* 0x004ea20008000c00 */
[----:B------:R-:W-:Y:S01]  /*4810*/  UISETP.GE.AND UP0, UPT, UR39, 0x1, UPT ;  /* 0x000000012700788c */ /* 0x000fe2000bf06270 */
[----:B------:R-:W-:Y:S01]  /*4820*/  @!PT LDS RZ, [RZ] ;  /* 0x00000000fffff984 */ /* 0x000fe20000000800 */
[----:B------:R-:W-:Y:S01]  /*4830*/  @!PT LDS RZ, [RZ] ;  /* 0x00000000fffff984 */ /* 0x000fe20000000800 */
[----:B------:R-:W-:Y:S01]  /*4840*/  @!PT LDS RZ, [RZ] ;  /* 0x00000000fffff984 */ /* 0x000fe20000000800 */
[----:B------:R-:W-:Y:S01]  /*4850*/  @!PT LDS RZ, [RZ] ;  /* 0x00000000fffff984 */ /* 0x000fe20000000800 */
[----:B------:R4:W-:Y:S06]  /*4860*/  MEMBAR.ALL.CTA ;  /* 0x0000000000007992 */ /* 0x0009ec0000008000 */
[----:B----4-:R-:W4:Y:S02]  /*4870*/  FENCE.VIEW.ASYNC.S ;  /* 0x00000000000073c6 */ /* 0x010f240000000000 */
[----:B----4-:R-:W-:Y:S01]  /*4880*/  SYNCS.ARRIVE.TRANS64.RED.A1T0 RZ, [UR36], RZ ;  /* 0x000000ffffff79a7 */ /* 0x010fe20008100424 */
[----:B--2---:R-:W-:Y:S11]  /*4890*/  LOP3.LUT P0, RZ, R6, 0x1, RZ, 0xc0, !PT ;  /* 0x0000000106ff7812 */ /* 0x004ff6000780c0ff */
[----:B------:R-:W-:Y:S02]  /*48a0*/  @!UPT UIADD3 URZ, UPT, UPT, URZ, URZ, URZ ;  /* 0x000000fffffff290 */ /* 0x000fe4000fffe0ff */
[----:B------:R-:W-:Y:S01]  /*48b0*/  VOTEU.ANY UP1, P0 ;  /* 0x0000000000ff7886 */ /* 0x000fe20000020100 */
[----:B------:R-:W-:Y:S11]  /*48c0*/  PLOP3.LUT P0, PT, PT, PT, UP1, 0x80, 0x8 ;  /* 0x000000000008781c */ /* 0x000ff60003f0f018 */
[----:B------:R-:W-:Y:S02]  /*48d0*/  @!UPT UIADD3 URZ, UPT, UPT, URZ, URZ, URZ ;  /* 0x000000fffffff290 */ /* 0x000fe4000fffe0ff */
[----:B------:R-:W-:Y:S02]  /*48e0*/  @P0 MOV R8, R4 ;  /* 0x0000000400080202 */ /* 0x000fe40000000f00 */
[----:B------:R-:W-:Y:S02]  /*48f0*/  @P0 LOP3.LUT R0, R5, 0xffff, RZ, 0xc0, !PT ;  /* 0x0000ffff05000812 */ /* 0x000fe400078ec0ff */
[----:B------:R-:W-:Y:S02]  /*4900*/  @P0 R2UR UR5, R8 ;  /* 0x00000000080502ca */ /* 0x000fe400000e0000 */
[----:B------:R-:W-:Y:S11]  /*4910*/  @P0 R2UR UR4, R0 ;  /* 0x00000000000402ca */ /* 0x000ff600000e0000 */
[----:B------:R-:W-:Y:S02]  /*4920*/  @UP1 UMOV UR16, UR5 ;  /* 0x0000000500101c82 */ /* 0x000fe40008000000 */
[----:B------:R-:W-:Y:S01]  /*4930*/  @UP1 UMOV UR15, UR4 ;  /* 0x00000004000f1c82 */ /* 0x000fe20008000000 */
[----:B------:R-:W-:Y:S05]  /*4940*/  BRA.U !UP0, `(.L_x_74) ;  /* 0x0000000108b47547 */ /* 0x000fea000b800000 */
[----:B------:R-:W-:Y:S02]  /*4950*/  UIMAD.WIDE.U32 UR8, UR15, UR31, URZ ;  /* 0x0000001f0f0872a5 */ /* 0x000fe4000f8e00ff */
[----:B------:R-:W-:Y:S02]  /*4960*/  UP2UR UR14, UPR, URZ, 0x2 ;  /* 0x00000002ff0e7883 */ /* 0x000fe40008000000 */
[----:B------:R-:W-:Y:S02]  /*4970*/  UISETP.NE.AND UP1, UPT, UR30, 0x1, UPT ;  /* 0x000000011e00788c */ /* 0x000fe4000bf25270 */
[----:B------:R-:W-:Y:S02]  /*4980*/  UIMAD.WIDE.U32 UR10, UR16, UR28, URZ ;  /* 0x0000001c100a72a5 */ /* 0x000fe4000f8e00ff */
[----:B------:R-:W-:Y:S02]  /*4990*/  USEL UR4, UR26, UR37, !UP1 ;  /* 0x000000251a047287 */ /* 0x000fe4000c800000 */
[----:B------:R-:W-:Y:S02]  /*49a0*/  UISETP.NE.AND UP0, UPT, UR17, 0x1, UPT ;  /* 0x000000011100788c */ /* 0x000fe4000bf05270 */
[----:B---3--:R-:W-:Y:S02]  /*49b0*/  UIMAD.WIDE.U32 UR12, UR4, UR18, URZ ;  /* 0x00000012040c72a5 */ /* 0x008fe4000f8e00ff */
[----:B------:R-:W-:Y:S01]  /*49c0*/  USEL UR7, UR27, UR38, !UP0 ;  /* 0x000000261b077287 */ /* 0x000fe2000c000000 */
[----:B------:R-:W-:Y:S02]  /*49d0*/  UMOV UR5, UR9 ;  /* 0x0000000900057c82 */ /* 0x000fe40008000000 */
[----:B------:R-:W-:Y:S02]  /*49e0*/  USHF.R.U32.HI UR6, URZ, UR47, UR5 ;  /* 0x0000002fff067299 */ /* 0x000fe40008011605 */
[----:B------:R-:W-:Y:S02]  /*49f0*/  UIMAD.WIDE.U32 UR20, UR7, UR18, URZ ;  /* 0x00000012071472a5 */ /* 0x000fe4000f8e00ff */
[----:B------:R-:W-:Y:S02]  /*4a00*/  USEL UR6, UR15, UR6, !UP1 ;  /* 0x000000060f067287 */ /* 0x000fe4000c800000 */
[----:B------:R-:W-:Y:S01]  /*4a10*/  UISETP.NE.AND UP1, UPT, UR14, URZ, UPT ;  /* 0x000000ff0e00728c */ /* 0x000fe2000bf25270 */
[----:B------:R-:W-:Y:S01]  /*4a20*/  UMOV UR5, UR11 ;  /* 0x0000000b00057c82 */ /* 0x000fe20008000000 */
[----:B------:R-:W-:Y:S02]  /*4a30*/  UIMAD.WIDE.U32 UR10, UR6, UR18, URZ ;  /* 0x00000012060a72a5 */ /* 0x000fe4000f8e00ff */
[----:B------:R-:W-:Y:S03]  /*4a40*/  USHF.R.U32.HI UR8, URZ, UR29, UR5 ;  /* 0x0000001dff087299 */ /* 0x000fe60008011605 */
[----:B------:R-:W-:Y:S02]  /*4a50*/  UMOV UR5, UR13 ;  /* 0x0000000d00057c82 */ /* 0x000fe40008000000 */
[----:B------:R-:W-:Y:S03]  /*4a60*/  @UP6 USHF.R.U32.HI UR4, URZ, UR19, UR5 ;  /* 0x00000013ff046299 */ /* 0x000fe60008011605 */
[----:B------:R-:W-:Y:S01]  /*4a70*/  UMOV UR5, UR21 ;  /* 0x0000001500057c82 */ /* 0x000fe20008000000 */
[----:B------:R-:W-:Y:S02]  /*4a80*/  UIMAD UR4, UR39, UR4, URZ ;  /* 0x00000004270472a4 */ /* 0x000fe4000f8e02ff */
[----:B------:R-:W-:Y:S02]  /*4a90*/  @UP6 USHF.R.U32.HI UR7, URZ, UR19, UR5 ;  /* 0x00000013ff076299 */ /* 0x000fe40008011605 */
[----:B------:R-:W-:Y:S02]  /*4aa0*/  USEL UR5, UR16, UR8, !UP0 ;  /* 0x0000000810057287 */ /* 0x000fe4000c000000 */
[----:B------:R-:W-:Y:S02]  /*4ab0*/  UIMAD UR8, UR39, UR7, URZ ;  /* 0x00000007270872a4 */ /* 0x000fe4000f8e02ff */
[----:B------:R-:W-:Y:S03]  /*4ac0*/  UISETP.GE.AND UP0, UPT, UR6, UR4, UPT ;  /* 0x000000040600728c */ /* 0x000fe6000bf06270 */
[----:B------:R-:W-:Y:S01]  /*4ad0*/  UMOV UR4, UR11 ;  /* 0x0000000b00047c82 */ /* 0x000fe20008000000 */
[----:B------:R-:W-:Y:S02]  /*4ae0*/  UISETP.GE.OR UP0, UPT, UR5, UR8, UP0 ;  /* 0x000000080500728c */ /* 0x000fe40008706670 */
[----:B------:R-:W-:Y:S02]  /*4af0*/  USHF.R.U32.HI UR4, URZ, UR19, UR4 ;  /* 0x00000013ff047299 */ /* 0x000fe40008011604 */
[----:B------:R-:W-:Y:S02]  /*4b00*/  UIMAD.WIDE.U32 UR8, UR5, UR18, URZ ;  /* 0x00000012050872a5 */ /* 0x000fe4000f8e00ff */
[----:B------:R-:W-:Y:S04]  /*4b10*/  USEL UR10, UR6, UR4, !UP6 ;  /* 0x00000004060a7287 */ /* 0x000fe8000f000000 */
[----:B------:R-:W-:Y:S01]  /*4b20*/  UIADD3 UR11, UPT, UPT, -UR10, URZ, URZ ;  /* 0x000000ff0a0b7290 */ /* 0x000fe2000fffe1ff */
[----:B------:R-:W-:Y:S02]  /*4b30*/  @!UP0 UMOV UR4, UR9 ;  /* 0x0000000900048c82 */ /* 0x000fe40008000000 */
[----:B------:R-:W-:Y:S02]  /*4b40*/  @!UP0 USHF.R.U32.HI UR4, URZ, UR19, UR4 ;  /* 0x00000013ff048299 */ /* 0x000fe40008011604 */
[----:B------:R-:W-:Y:S02]  /*4b50*/  UIMAD UR8, UR39, UR11, UR6 ;  /* 0x0000000b270872a4 */ /* 0x000fe4000f8e0206 */
[----:B------:R-:W-:Y:S04]  /*4b60*/  @!UP0 USEL UR4, UR5, UR4, !UP6 ;  /* 0x0000000405048287 */ /* 0x000fe8000f000000 */
[----:B------:R-:W-:Y:S02]  /*4b70*/  @!UP0 UIMAD UR8, UR7, UR8, UR4 ;  /* 0x00000008070882a4 */ /* 0x000fe4000f8e0204 */
[----:B------:R-:W-:Y:S02]  /*4b80*/  @!UP0 UIADD3 UR9, UPT, UPT, UR10, -UR4, URZ ;  /* 0x800000040a098290 */ /* 0x000fe4000fffe0ff */
[----:B------:R-:W-:Y:S02]  /*4b90*/  UIADD3 UR4, UPT, UPT, -UR5, URZ, URZ ;  /* 0x000000ff05047290 */ /* 0x000fe4000fffe1ff */
[----:B------:R-:W-:Y:S02]  /*4ba0*/  UIADD3 UR7, UPT, UPT, -UR6, URZ, URZ ;  /* 0x000000ff06077290 */ /* 0x000fe4000fffe1ff */
[----:B------:R-:W-:Y:S02]  /*4bb0*/  @!UP0 UIMAD UR6, UR9, UR39, UR5 ;  /* 0x00000027090682a4 */ /* 0x000fe4000f8e0205 */
[----:B------:R-:W-:Y:S02]  /*4bc0*/  UIMAD UR16, UR17, UR4, UR16 ;  /* 0x00000004111072a4 */ /* 0x000fe4000f8e0210 */
[----:B------:R-:W-:Y:S01]  /*4bd0*/  UIMAD UR15, UR30, UR7, UR15 ;  /* 0x000000071e0f72a4 */ /* 0x000fe2000f8e020f */
[----:B------:R-:W-:Y:S02]  /*4be0*/  @!UP0 UMOV UR5, UR8 ;  /* 0x0000000800058c82 */ /* 0x000fe40008000000 */
[----:B------:R-:W-:Y:S02]  /*4bf0*/  UIMAD UR16, UR5, UR17, UR16 ;  /* 0x00000011051072a4 */ /* 0x000fe4000f8e0210 */
[----:B------:R-:W-:Y:S11]  /*4c00*/  UIMAD UR15, UR6, UR30, UR15 ;  /* 0x0000001e060f72a4 */ /* 0x000ff6000f8e020f */
[----:B------:R-:W-:Y:S01]  /*4c10*/  @!UPT UIADD3 URZ, UPT, UPT, URZ, URZ, URZ ;  /* 0x000000fffffff290 */ /* 0x000fe2000fffe0ff */
.L_x_74:
[----:B------:R-:W2:Y:S01]  /*4c20*/  @!UP2 LDCU.128 UR8, c[0x0][0xc10] ;  /* 0x00018200ff08a7ac */ /* 0x000ea20008000c00 */
[C---:B------:R-:W-:Y:S02]  /*4c30*/  ISETP.NE.U32.AND P2, PT, R2.reuse, RZ, PT ;  /* 0x000000ff0200720c */ /* 0x040fe40003f45070 */
[----:B------:R-:W-:Y:S02]  /*4c40*/  ISETP.NE.U32.AND P1, PT, R2, RZ, PT ;  /* 0x000000ff0200720c */ /* 0x000fe40003f25070 */
[C---:B------:R-:W-:Y:S02]  /*4c50*/  ISETP.NE.AND.EX P2, PT, R3.reuse, RZ, PT, P2 ;  /* 0x000000ff0300720c */ /* 0x040fe40003f45320 */
[----:B------:R-:W-:Y:S01]  /*4c60*/  ISETP.NE.AND.EX P1, PT, R3, RZ, PT, P1 ;  /* 0x000000ff0300720c */ /* 0x000fe20003f25310 */
[----:B------:R-:W4:Y:S01]  /*4c70*/  @!UP2 LDCU UR5, c[0x0][0xc0c] ;  /* 0x00018180ff05a7ac */ /* 0x000f220008000800 */
[----:B------:R-:W-:Y:S02]  /*4c80*/  USHF.L.U32 UR25, UR22, 0x6, URZ ;  /* 0x0000000616197899 */ /* 0x000fe400080006ff */
[----:B--2---:R-:W-:Y:S07]  /*4c90*/  UIMAD.WIDE.U32 UR6, UR16, UR8, URZ ;  /* 0x00000008100672a5 */ /* 0x004fee000f8e00ff */
[----:B------:R-:W-:Y:S01]  /*4ca0*/  @!UP2 UMOV UR4, UR7 ;  /* 0x000000070004ac82 */ /* 0x000fe20008000000 */
[----:B----4-:R-:W-:Y:S02]  /*4cb0*/  @!UP2 UISETP.NE.AND UP0, UPT, UR5, 0x1, UPT ;  /* 0x000000010500a88c */ /* 0x010fe4000bf05270 */
[----:B------:R-:W-:Y:S02]  /*4cc0*/  @!UP2 USHF.R.U32.HI UR4, URZ, UR9, UR4 ;  /* 0x00000009ff04a299 */ /* 0x000fe40008011604 */
[----:B------:R-:W-:Y:S02]  /*4cd0*/  UIMAD.WIDE.U32 UR6, UR15, UR11, URZ ;  /* 0x0000000b0f0672a5 */ /* 0x000fe4000f8e00ff */
[----:B------:R-:W-:Y:S02]  /*4ce0*/  @!UP2 USEL UR8, UR16, UR4, !UP0 ;  /* 0x000000041008a287 */ /* 0x000fe4000c000000 */
[----:B------:R-:W-:Y:S03]  /*4cf0*/  @!UP2 UISETP.NE.AND UP0, UPT, UR10, 0x1, UPT ;  /* 0x000000010a00a88c */ /* 0x000fe6000bf05270 */
[----:B------:R-:W-:Y:S02]  /*4d00*/  @!UP2 UMOV UR6, UR7 ;  /* 0x000000070006ac82 */ /* 0x000fe40008000000 */
[----:B------:R-:W2:Y:S02]  /*4d10*/  @!UP2 LDCU UR4, c[0x0][0xc20] ;  /* 0x00018400ff04a7ac */ /* 0x000ea40008000800 */
[----:B--2---:R-:W-:Y:S04]  /*4d20*/  @!UP2 USHF.R.U32.HI UR6, URZ, UR4, UR6 ;  /* 0x00000004ff06a299 */ /* 0x004fe80008011606 */
[----:B------:R-:W-:Y:S04]  /*4d30*/  @!UP2 USEL UR6, UR15, UR6, !UP0 ;  /* 0x000000060f06a287 */ /* 0x000fe8000c000000 */
[----:B------:R-:W-:Y:S02]  /*4d40*/  @!UP2 UIADD3 UR4, UPT, UPT, -UR8, UR6, URZ ;  /* 0x000000060804a290 */ /* 0x000fe4000fffe1ff */
[----:B------:R-:W-:Y:S02]  /*4d50*/  @!UP2 UIADD3 UR6, UPT, UPT, UR8, -UR6, URZ ;  /* 0x800000060806a290 */ /* 0x000fe4000fffe0ff */
[----:B------:R-:W-:Y:S02]  /*4d60*/  @!UP2 UIMAD UR16, UR4, UR5, UR16 ;  /* 0x000000050410a2a4 */ /* 0x000fe4000f8e0210 */
[----:B------:R-:W-:Y:S01]  /*4d70*/  @!UP2 UIMAD UR15, UR6, UR10, UR15 ;  /* 0x0000000a060fa2a4 */ /* 0x000fe2000f8e020f */
[----:B------:R-:W-:Y:S11]  /*4d80*/  BRA.U UP4, `(.L_x_75) ;  /* 0x0000000104107547 */ /* 0x000ff6000b800000 */
[----:B------:R-:W-:Y:S04]  /*4d90*/  MOV R0, UR46 ;  /* 0x0000002e00007c02 */ /* 0x000fe80008000f00 */
[----:B------:R-:W-:Y:S04]  /*4da0*/  SHF.L.U32 R15, R0, 0x1f, RZ ;  /* 0x0000001f000f7819 */ /* 0x000fe800000006ff */
[----:B------:R-:W2:Y:S02]  /*4db0*/  SYNCS.PHASECHK.TRANS64.TRYWAIT P3, [UR24+0x138], R15 ;  /* 0x0001380fff0075a7 */ /* 0x000ea40008061118 */
[----:B--2---:R-:W-:Y:S05]  /*4dc0*/  @!P3 BRA `(.L_x_76) ;  /* 0x0000004000d8b947 */ /* 0x004fea0003800000 */
.L_x_75:
[----:B------:R-:W-:Y:S05]  /*4dd0*/  @!P2 BRA `(.L_x_77) ;  /* 0x000000000030a947 */ /* 0x000fea0003800000 */
[----:B------:R-:W-:Y:S01]  /*4de0*/  UPLOP3.LUT UP3, UPT, UPT, UPT, UP5, 0x80, 0x8 ;  /* 0x000000000008789c */ /* 0x000fe20003f6f050 */
[----:B------:R-:W-:Y:S01]  /*4df0*/  HFMA2 R90, -RZ, RZ, 0, 5.9604644775390625e-08 ;  /* 0x00000001ff5a7431 */ /* 0x000fe200000001ff */
[----:B------:R-:W4:Y:S04]  /*4e00*/  LDCU.64 UR4, c[0x0][0x358] ;  /* 0x00006b00ff0477ac */ /* 0x000f280008000a00 */
[----:B------:R-:W-:Y:S11]  /*4e10*/  PLOP3.LUT P2, PT, PT, PT, UP3, 0x80, 0x8 ;  /* 0x000000000008781c */ /* 0x000ff60003f4f038 */
[----:B------:R-:W-:Y:S02]  /*4e20*/  @!UPT UIADD3 URZ, UPT, UPT, URZ, URZ, URZ ;  /* 0x000000fffffff290 */ /* 0x000fe4000fffe0ff */
[----:B--2---:R-:W2:Y:S01]  /*4e30*/  @P2 LDC.64 R14, c[0x0][0x988] ;  /* 0x00026200ff0e2b82 */ /* 0x004ea20000000a00 */
[----:B------:R-:W-:Y:S04]  /*4e40*/  @P2 IMAD R0, R17, R2, RZ ;  /* 0x0000000211002224 */ /* 0x000fe800078e02ff */
[----:B--2---:R-:W-:Y:S01]  /*4e50*/  @P2 IMAD.WIDE R14, R0, 0x4, R14 ;  /* 0x00000004000e2825 */ /* 0x004fe200078e020e */
[----:B------:R-:W-:Y:S04]  /*4e60*/  MOV R0, 0x1 ;  /* 0x0000000100007802 */ /* 0x000fe80000000f00 */
[----:B----45:R4:W5:Y:S01]  /*4e70*/  @P2 LDG.E R41, desc[UR4][R14.64] ;  /* 0x000000040e292981 */ /* 0x030962000c1e1900 */
[----:B------:R-:W-:Y:S01]  /*4e80*/  @!P2 PRMT R90, R0, 0x7610, R90 ;  /* 0x00007610005aa816 */ /* 0x000fe2000000005a */
[----:B----4-:R-:W2:Y:S06]  /*4e90*/  @!P2 LDC R41, c[0x0][0x980] ;  /* 0x00026000ff29ab82 */ /* 0x010eac0000000800 */
.L_x_77:
[----:B--2--5:R-:W-:Y:S01]  /*4ea0*/  @!P1 FSETP.EQ.AND P2, PT, R41, RZ, PT ;  /* 0x000000ff2900920b */ /* 0x024fe20003f42000 */
[----:B------:R-:W-:Y:S01]  /*4eb0*/  @!UPT UIADD3 URZ, UPT, UPT, URZ, URZ, URZ ;  /* 0x000000fffffff290 */ /* 0x000fe2000fffe0ff */
[----:B------:R-:W-:Y:S11]  /*4ec0*/  @!P1 BRA `(.L_x_78) ;  /* 0x0000000000149947 */ /* 0x000ff60003800000 */
[----:B------:R-:W-:Y:S02]  /*4ed0*/  LOP3.LUT P1, RZ, R90, 0xff, RZ, 0xc0, !PT ;  /* 0x000000ff5aff7812 */ /* 0x000fe4000782c0ff */
[----:B------:R-:W-:Y:S04]  /*4ee0*/  PLOP3.LUT P2, PT, PT, PT, UP3, 0x80, 0x8 ;  /* 0x000000000008781c */ /* 0x000fe80003f4f038 */
[----:B------:R-:W-:Y:S07]  /*4ef0*/  PLOP3.LUT P2, PT, P2, PT, PT, 0x8, 0x80 ;  /* 0x000000000080781c */ /* 0x000fee000174e170 */
[----:B------:R-:W-:Y:S11]  /*4f00*/  @P1 FSETP.EQ.AND P2, PT, R41, RZ, PT ;  /* 0x000000ff2900120b */ /* 0x000ff60003f42000 */
[----:B------:R-:W-:Y:S02]  /*4f10*/  @!UPT UIADD3 URZ, UPT, UPT, URZ, URZ, URZ ;  /* 0x000000fffffff290 */ /* 0x000fe4000fffe0ff */
.L_x_78:
[----:B------:R-:W-:Y:S01]  /*4f20*/  ULEA UR7, UR23, UR24, 0x3 ;  /* 0x0000001817077291 */ /* 0x000fe2000f8e18ff */
[----:B------:R-:W-:Y:S01]  /*4f30*/  SHF.L.U32 R15, R11, 0x1f, RZ ;  /* 0x0000001f0b0f7819 */ /* 0x000fe200000006ff */
[----:B------:R-:W-:Y:S02]  /*4f40*/  USHF.L.U32 UR11, UR50, 0x7, URZ ;  /* 0x00000007320b7899 */ /* 0x000fe400080006ff */
[----:B------:R-:W-:Y:S02]  /*4f50*/  UISETP.NE.AND UP0, UPT, UR32, 0x1, UPT ;  /* 0x000000012000788c */ /* 0x000fe4000bf05270 */
[----:B------:R-:W-:Y:S01]  /*4f60*/  UIMAD.WIDE.U32 UR4, UR11, UR33, URZ ;  /* 0x000000210b0472a5 */ /* 0x000fe2000f8e00ff */
[----:B------:R-:W-:Y:S02]  /*4f70*/  ELECT P3, URZ, PT ;  /* 0x0000000000ff782f */ /* 0x000fe40003860000 */
[----:B------:R-:W2:Y:S02]  /*4f80*/  SYNCS.PHASECHK.TRANS64.TRYWAIT P1, [UR7+0x118], R15 ;  /* 0x0001180fff0075a7 */ /* 0x000ea40008021107 */
[----:B------:R-:W-:Y:S02]  /*4f90*/  PLOP3.LUT P2, PT, P2, P3, PT, 0xf2, 0x2f ;  /* 0x00000000002f781c */ /* 0x000fe40001747e72 */
[----:B------:R-:W-:Y:S02]  /*4fa0*/  UMOV UR4, UR5 ;  /* 0x0000000500047c82 */ /* 0x000fe40008000000 */
[----:B------:R-:W-:Y:S04]  /*4fb0*/  USHF.R.U32.HI UR4, URZ, UR34, UR4 ;  /* 0x00000022ff047299 */ /* 0x000fe80008011604 */
[----:B------:R-:W-:Y:S02]  /*4fc0*/  USEL UR12, UR11, UR4, !UP0 ;  /* 0x000000040b0c7287 */ /* 0x000fe4000c000000 */
[----:B------:R-:W-:Y:S02]  /*4fd0*/  UISETP.NE.AND UP0, UPT, UR35, 0x1, UPT ;  /* 0x000000012300788c */ /* 0x000fe4000bf05270 */
[----:B------:R-:W-:Y:S02]  /*4fe0*/  UIMAD.WIDE.U32 UR4, UR12, UR40, URZ ;  /* 0x000000280c0472a5 */ /* 0x000fe4000f8e00ff */
[----:B------:R-:W-:Y:S01]  /*4ff0*/  UIADD3 UR6, UPT, UPT, -UR12, URZ, URZ ;  /* 0x000000ff0c067290 */ /* 0x000fe2000fffe1ff */
[----:B------:R-:W-:Y:S03]  /*5000*/  @!P2 IMAD.MOV.U32 R0, RZ, 0x20, RZ ;  /* 0x00000020ff00a824 */ /* 0x000fe600078e00ff */
[----:B------:R-:W-:Y:S01]  /*5010*/  UIMAD UR11, UR32, UR6, UR11 ;  /* 0x00000006200b72a4 */ /* 0x000fe2000f8e020b */
[----:B------:R-:W-:Y:S01]  /*5020*/  @!P2 IMAD.MOV.U32 R0, RZ, 0x400, R0 ;  /* 0x00000400ff00a824 */ /* 0x000fe200078e0000 */
[----:B------:R-:W-:Y:S02]  /*5030*/  UMOV UR4, UR5 ;  /* 0x0000000500047c82 */ /* 0x000fe40008000000 */
[----:B------:R-:W-:Y:S04]  /*5040*/  USHF.R.U32.HI UR4, URZ, UR41, UR4 ;  /* 0x00000029ff047299 */ /* 0x000fe80008011604 */
[----:B------:R-:W-:Y:S02]  /*5050*/  USEL UR13, UR12, UR4, !UP0 ;  /* 0x000000040c0d7287 */ /* 0x000fe4000c000000 */
[----:B------:R-:W-:Y:S02]  /*5060*/  UISETP.NE.AND UP0, UPT, UR42, 0x1, UPT ;  /* 0x000000012a00788c */ /* 0x000fe4000bf05270 */
[----:B------:R-:W-:Y:S07]  /*5070*/  UIMAD.WIDE.U32 UR4, UR13, UR43, URZ ;  /* 0x0000002b0d0472a5 */ /* 0x000fee000f8e00ff */
[----:B------:R-:W-:Y:S02]  /*5080*/  UMOV UR4, UR5 ;  /* 0x0000000500047c82 */ /* 0x000fe40008000000 */
[----:B-1----:R-:W-:Y:S04]  /*5090*/  USHF.R.U32.HI UR4, URZ, UR48, UR4 ;  /* 0x00000030ff047299 */ /* 0x002fe80008011604 */
[----:B------:R-:W-:Y:S02]  /*50a0*/  USEL UR14, UR13, UR4, !UP0 ;  /* 0x000000040d0e7287 */ /* 0x000fe4000c000000 */
[----:B------:R-:W-:Y:S02]  /*50b0*/  UIADD3 UR4, UPT, UPT, -UR13, URZ, URZ ;  /* 0x000000ff0d047290 */ /* 0x000fe4000fffe1ff */
[----:B------:R-:W-:Y:S02]  /*50c0*/  UIADD3 UR5, UPT, UPT, -UR14, URZ, URZ ;  /* 0x000000ff0e057290 */ /* 0x000fe4000fffe1ff */
[----:B------:R-:W-:Y:S02]  /*50d0*/  UIMAD UR12, UR35, UR4, UR12 ;  /* 0x00000004230c72a4 */ /* 0x000fe4000f8e020c */
[----:B------:R-:W-:Y:S01]  /*50e0*/  UIMAD UR13, UR42, UR5, UR13 ;  /* 0x000000052a0d72a4 */ /* 0x000fe2000f8e020d */
[----:B--2---:R-:W-:Y:S11]  /*50f0*/  @!P1 BRA `(.L_x_79) ;  /* 0x0000004000249947 */ /* 0x004ff60003800000 */
.L_x_171:
[----:B------:R-:W2:Y:S01]  /*5100*/  S2UR UR49, SR_CgaCtaId ;  /* 0x00000000003179c3 */ /* 0x000ea20000008800 */
[----:B------:R-:W-:Y:S01]  /*5110*/  @!P2 R2UR UR4, R0 ;  /* 0x000000000004a2ca */ /* 0x000fe200000e0000 */
[----:B------:R-:W-:Y:S01]  /*5120*/  VOTEU.ALL UP0, P2 ;  /* 0x0000000000ff7886 */ /* 0x000fe20001000000 */
[----:B-1----:R-:W-:Y:S02]  /*5130*/  @!P2 IADD3 R8, P1, PT, R12, 0x680, RZ ;  /* 0x000006800c08a810 */ /* 0x002fe40007f3e0ff */
[----:B------:R-:W-:Y:S02]  /*5140*/  @P0 SHF.R.U32.HI R17, RZ, 0x10, R5 ;  /* 0x00000010ff110819 */ /* 0x000fe40000011605 */
[----:B------:R-:W-:Y:S01]  /*5150*/  @!P2 R2UR UR6, R8 ;  /* 0x000000000806a2ca */ /* 0x000fe200000e0000 */
[----:B------:R-:W-:Y:S01]  /*5160*/  @!P2 IMAD.X R0, RZ, RZ, R13, P1 ;  /* 0x000000ffff00a224 */ /* 0x000fe200008e060d */
[----:B------:R-:W-:Y:S04]  /*5170*/  @!UP0 ULEA UR5, UR23, UR24, 0xd ;  /* 0x0000001817058291 */ /* 0x000fe8000f8e68ff */
[----:B------:R-:W-:Y:S02]  /*5180*/  @!UP0 UIADD3 UR8, UPT, UPT, UR5, 0x200, URZ ;  /* 0x0000020005088890 */ /* 0x000fe4000fffe0ff */
[----:B------:R-:W-:Y:S01]  /*5190*/  @!UP0 UPRMT UR22, UR4, 0x5410, URZ ;  /* 0x0000541004168896 */ /* 0x000fe200080000ff */
[----:B------:R-:W-:Y:S01]  /*51a0*/  @!P2 R2UR UR4, R0 ;  /* 0x000000000004a2ca */ /* 0x000fe200000e0000 */
[----:B------:R-:W-:Y:S01]  /*51b0*/  UIADD3 UR5, UPT, UPT, UR23, 0x1, URZ ;  /* 0x0000000117057890 */ /* 0x000fe2000fffe0ff */
[----:B------:R-:W-:Y:S02]  /*51c0*/  @!P2 IMAD.MOV.U32 R0, RZ, RZ, 0x2000 ;  /* 0x00002000ff00a424 */ /* 0x000fe400078e00ff */
[----:B------:R-:W-:Y:S01]  /*51d0*/  IMAD.U32 R18, RZ, RZ, UR6 ;  /* 0x00000006ff127e24 */ /* 0x000fe2000f8e00ff */
[----:B------:R-:W-:Y:S04]  /*51e0*/  UISETP.NE.AND UP0, UPT, UR5, 0x3, UPT ;  /* 0x000000030500788c */ /* 0x000fe8000bf05270 */
[----:B------:R-:W-:Y:S01]  /*51f0*/  @!P2 R2UR UR20, R18 ;  /* 0x000000001214a2ca */ /* 0x000fe200000e0000 */
[----:B------:R-:W-:Y:S02]  /*5200*/  USEL UR5, UR5, URZ, UP0 ;  /* 0x000000ff05057287 */ /* 0x000fe40008000000 */
[----:B------:R-:W-:Y:S01]  /*5210*/  USEL UR23, URZ, 0x1, UP0 ;  /* 0x00000001ff177887 */ /* 0x000fe20008000000 */
[----:B------:R-:W-:Y:S01]  /*5220*/  IMAD.U32 R19, RZ, RZ, UR4 ;  /* 0x00000004ff137e24 */ /* 0x000fe2000f8e00ff */
[----:B------:R-:W-:Y:S01]  /*5230*/  UIADD3 UR4, UPT, UPT, UR7, 0x100, URZ ;  /* 0x0000010007047890 */ /* 0x000fe2000fffe0ff */
[----:B------:R-:W-:Y:S03]  /*5240*/  VOTEU.ALL UP0, P2 ;  /* 0x0000000000ff7886 */ /* 0x000fe60001000000 */
[----:B------:R-:W-:Y:S01]  /*5250*/  @!P2 R2UR UR21, R19 ;  /* 0x000000001315a2ca */ /* 0x000fe200000e0000 */
[----:B--2---:R-:W-:Y:S01]  /*5260*/  UPRMT UR6, UR49, 0x654, UR4 ;  /* 0x0000065431067896 */ /* 0x004fe20008000004 */
[----:B------:R-:W-:Y:S01]  /*5270*/  LOP3.LUT R11, R11, UR23, RZ, 0x3c, !PT ;  /* 0x000000170b0b7c12 */ /* 0x000fe2000f8e3cff */
[----:B------:R-:W-:Y:S01]  /*5280*/  @!UP0 UMOV UR9, UR4 ;  /* 0x0000000400098c82 */ /* 0x000fe20008000000 */
[----:B------:R-:W-:Y:S01]  /*5290*/  @!UP0 UMOV UR10, UR25 ;  /* 0x00000019000a8c82 */ /* 0x000fe20008000000 */
[----:B------:R-:W-:Y:S01]  /*52a0*/  ULEA UR4, UR5, UR24, 0x3 ;  /* 0x0000001805047291 */ /* 0x000fe2000f8e18ff */
[----:B------:R-:W-:Y:S07]  /*52b0*/  SHF.L.U32 R14, R11, 0x1f, RZ ;  /* 0x0000001f0b0e7819 */ /* 0x000fee00000006ff */
[----:B------:R1:W-:Y:S01]  /*52c0*/  @!UP0 UTMALDG.5D.IM2COL [UR8], [UR20], UR22 ;  /* 0x00000008140083b4 */ /* 0x0003e20008060016 */
[----:B------:R1:W-:Y:S01]  /*52d0*/  @!P2 SYNCS.ARRIVE.TRANS64.RED.A0TR RZ, [UR7+0x100], R0 ;  /* 0x00010000ffffa9a7 */ /* 0x0003e20008300407 */
[----:B------:R-:W-:Y:S01]  /*52e0*/  SYNCS.ARRIVE.TRANS64.RED.A1T0 RZ, [UR6], RZ ;  /* 0x000000ffffff79a7 */ /* 0x000fe20008100406 */
[----:B------:R-:W2:Y:S02]  /*52f0*/  SYNCS.PHASECHK.TRANS64.TRYWAIT P1, [UR4+0x118], R14 ;  /* 0x0001180eff0075a7 */ /* 0x000ea40008021104 */
[----:B-12---:R-:W-:Y:S05]  /*5300*/  @!P1 BRA `(.L_x_80) ;  /* 0x0000003c00b89947 */ /* 0x006fea0003800000 */
.L_x_173:
[----:B------:R-:W2:Y:S01]  /*5310*/  S2UR UR21, SR_CgaCtaId ;  /* 0x00000000001579c3 */ /* 0x000ea20000008800 */
[----:B------:R-:W-:Y:S01]  /*5320*/  UIADD3 UR6, UPT, UPT, UR5, 0x1, URZ ;  /* 0x0000000105067890 */ /* 0x000fe2000fffe0ff */
[----:B------:R-:W-:Y:S01]  /*5330*/  @!P2 IMAD.MOV.U32 R0, RZ, 0x20, RZ ;  /* 0x00000020ff00a824 */ /* 0x000fe200078e00ff */
[----:B------:R-:W-:Y:S01]  /*5340*/  UIADD3 UR22, UPT, UPT, UR15, UR45, URZ ;  /* 0x0000002d0f167290 */ /* 0x000fe2000fffe0ff */
[----:B------:R-:W-:Y:S01]  /*5350*/  @!P2 IADD3 R4, P1, PT, R12, 0x680, RZ ;  /* 0x000006800c04a810 */ /* 0x000fe20007f3e0ff */
[----:B------:R-:W-:Y:S01]  /*5360*/  UISETP.NE.AND UP0, UPT, UR6, 0x3, UPT ;  /* 0x000000030600788c */ /* 0x000fe2000bf05270 */
[----:B------:R-:W-:Y:S01]  /*5370*/  @!P2 IMAD.MOV.U32 R0, RZ, 0x400, R0 ;  /* 0x00000400ff00a824 */ /* 0x000fe200078e0000 */
[----:B------:R-:W-:Y:S01]  /*5380*/  LOP3.LUT R10, R10, 0x1, RZ, 0x3c, !PT ;  /* 0x000000010a0a7812 */ /* 0x000fe200078e3cff */
[----:B------:R-:W-:Y:S02]  /*5390*/  UIADD3 UR50, UPT, UPT, UR16, UR44, URZ ;  /* 0x0000002c10327290 */ /* 0x000fe4000fffe0ff */
[----:B------:R-:W-:Y:S01]  /*53a0*/  USEL UR23, UR6, URZ, UP0 ;  /* 0x000000ff06177287 */ /* 0x000fe20008000000 */
[----:B------:R-:W-:Y:S01]  /*53b0*/  @!P2 R2UR UR6, R0 ;  /* 0x000000000006a2ca */ /* 0x000fe200000e0000 */
[----:B------:R-:W-:Y:S01]  /*53c0*/  @!P2 IMAD.X R0, RZ, RZ, R13, P1 ;  /* 0x000000ffff00a224 */ /* 0x000fe200008e060d */
[----:B------:R-:W-:Y:S01]  /*53d0*/  PLOP3.LUT P0, PT, PT, PT, UP0, 0x80, 0x8 ;  /* 0x000000000008781c */ /* 0x000fe20003f0f008 */
[----:B------:R-:W-:Y:S01]  /*53e0*/  UPLOP3.LUT UP4, UPT, UPT, UPT, UPT, 0x80, 0x8 ;  /* 0x000000000008789c */ /* 0x000fe20003f8f070 */
[----:B------:R-:W-:Y:S05]  /*53f0*/  VOTEU.ALL UP0, P2 ;  /* 0x0000000000ff7886 */ /* 0x000fea0001000000 */
[----:B------:R-:W-:Y:S02]  /*5400*/  @!UP0 ULEA UR5, UR5, UR24, 0xd ;  /* 0x0000001805058291 */ /* 0x000fe4000f8e68ff */
[----:B------:R-:W-:Y:S02]  /*5410*/  @!UP0 UIADD3 UR10, UPT, UPT, UR25, 0x20, URZ ;  /* 0x00000020190a8890 */ /* 0x000fe4000fffe0ff */
[----:B------:R-:W-:Y:S02]  /*5420*/  @!UP0 UIADD3 UR8, UPT, UPT, UR5, 0x200, URZ ;  /* 0x0000020005088890 */ /* 0x000fe4000fffe0ff */
[----:B------:R-:W-:Y:S01]  /*5430*/  @!UP0 UPRMT UR20, UR6, 0x5410, URZ ;  /* 0x0000541006148896 */ /* 0x000fe200080000ff */
[----:B------:R-:W-:Y:S01]  /*5440*/  @!P2 R2UR UR6, R4 ;  /* 0x000000000406a2ca */ /* 0x000fe200000e0000 */
[----:B------:R-:W-:Y:S01]  /*5450*/  VOTEU.ALL UP0, P2 ;  /* 0x0000000000ff7886 */ /* 0x000fe20001000000 */
[----:B------:R-:W-:Y:S02]  /*5460*/  @!P2 R2UR UR5, R0 ;  /* 0x000000000005a2ca */ /* 0x000fe400000e0000 */
[----:B------:R-:W-:Y:S04]  /*5470*/  SEL R0, RZ, 0x1, P0 ;  /* 0x00000001ff007807 */ /* 0x000fe80000000000 */
[----:B------:R-:W-:Y:S05]  /*5480*/  LOP3.LUT R11, R11, R0, RZ, 0x3c, !PT ;  /* 0x000000000b0b7212 */ /* 0x000fea00078e3cff */
[----:B------:R-:W-:Y:S02]  /*5490*/  IMAD.U32 R4, RZ, RZ, UR6 ;  /* 0x00000006ff047e24 */ /* 0x000fe4000f8e00ff */
[----:B-1----:R-:W-:Y:S01]  /*54a0*/  IMAD.U32 R5, RZ, RZ, UR5 ;  /* 0x00000005ff057e24 */ /* 0x002fe2000f8e00ff */
[----:B------:R-:W-:Y:S02]  /*54b0*/  UIADD3 UR5, UPT, UPT, UR4, 0x100, URZ ;  /* 0x0000010004057890 */ /* 0x000fe4000fffe0ff */
[----:B------:R-:W-:Y:S02]  /*54c0*/  @!P2 R2UR UR6, R4 ;  /* 0x000000000406a2ca */ /* 0x000fe400000e0000 */
[----:B------:R-:W-:Y:S03]  /*54d0*/  @!P2 R2UR UR7, R5 ;  /* 0x000000000507a2ca */ /* 0x000fe600000e0000 */
[----:B------:R-:W-:Y:S01]  /*54e0*/  @!UP0 UMOV UR9, UR5 ;  /* 0x0000000500098c82 */ /* 0x000fe20008000000 */
[----:B--2---:R-:W-:Y:S09]  /*54f0*/  UPRMT UR5, UR21, 0x654, UR5 ;  /* 0x0000065415057896 */ /* 0x004ff20008000005 */
[----:B------:R2:W-:Y:S01]  /*5500*/  @!UP0 UTMALDG.5D.IM2COL [UR8], [UR6], UR20 ;  /* 0x00000008060083b4 */ /* 0x0005e20008060014 */
[----:B------:R2:W-:Y:S01]  /*5510*/  @!P2 SYNCS.ARRIVE.TRANS64.RED.A0TR RZ, [UR4+0x100], R9 ;  /* 0x00010009ffffa9a7 */ /* 0x0005e20008300404 */
[----:B------:R-:W-:Y:S01]  /*5520*/  SYNCS.ARRIVE.TRANS64.RED.A1T0 RZ, [UR5], RZ ;  /* 0x000000ffffff79a7 */ /* 0x000fe20008100405 */
[----:B------:R-:W-:Y:S05]  /*5530*/  BRA.U UP1, `(.L_x_81) ;  /* 0xfffffff101a47547 */ /* 0x000fea000b83ffff */
[----:B------:R-:W-:Y:S01]  /*5540*/  UIADD3 UR5, UPT, UPT, UR24, 0x118, URZ ;  /* 0x0000011818057890 */ /* 0x000fe2000fffe0ff */
[----:B------:R-:W-:-:S03]  /*5550*/  SHF.L.U32 R3, R11, 0x1f, RZ ;  /* 0x0000001f0b037819 */ /* 0x000fc600000006ff */
[----:B------:R-:W-:-:S09]  /*5560*/  ULEA UR4, UR23, UR5, 0x3 ;  /* 0x0000000517047291 */ /* 0x000fd2000f8e18ff */
[----:B------:R-:W1:Y:S02]  /*5570*/  SYNCS.PHASECHK.TRANS64.TRYWAIT P0, [UR4], R3 ;  /* 0x00000003ff0075a7 */ /* 0x000e640008001104 */
[----:B-1----:R-:W-:Y:S05]  /*5580*/  @!P0 BRA `(.L_x_82) ;  /* 0x0000003c00308947 */ /* 0x002fea0003800000 */
.L_x_175:
[----:B------:R-:W-:-:S04]  /*5590*/  UIADD3 UR4, UPT, UPT, UR23, 0x1, URZ ;  /* 0x0000000117047890 */ /* 0x000fc8000fffe0ff */
[----:B------:R-:W-:-:S04]  /*55a0*/  UISETP.NE.AND UP0, UPT, UR4, 0x3, UPT ;  /* 0x000000030400788c */ /* 0x000fc8000bf05270 */
[----:B------:R-:W-:Y:S02]  /*55b0*/  USEL UR4, UR4, URZ, UP0 ;  /* 0x000000ff04047287 */ /* 0x000fe40008000000 */
[----:B------:R-:W-:-:S04]  /*55c0*/  PLOP3.LUT P0, PT, PT, PT, UP0, 0x80, 0x8 ;  /* 0x000000000008781c */ /* 0x000fc80003f0f008 */
[----:B------:R-:W-:Y:S01]  /*55d0*/  SEL R2, RZ, 0x1, P0 ;  /* 0x00000001ff027807 */ /* 0x000fe20000000000 */
[----:B-1----:R-:W-:-:S03]  /*55e0*/  IMAD.U32 R0, RZ, RZ, UR4 ;  /* 0x00000004ff007e24 */ /* 0x002fc6000f8e00ff */
[----:B------:R-:W-:Y:S01]  /*55f0*/  LOP3.LUT R11, R11, R2, RZ, 0x3c, !PT ;  /* 0x000000020b0b7212 */ /* 0x000fe200078e3cff */
[C---:B------:R-:W-:Y:S01]  /*5600*/  VIADD R4, R0.reuse, 0x1 ;  /* 0x0000000100047836 */ /* 0x040fe20000000000 */
[----:B------:R-:W-:Y:S02]  /*5610*/  LEA R2, R0, UR5, 0x3 ;  /* 0x0000000500027c11 */ /* 0x000fe4000f8e18ff */
[----:B------:R-:W-:Y:S02]  /*5620*/  SHF.L.U32 R3, R11, 0x1f, RZ ;  /* 0x0000001f0b037819 */ /* 0x000fe400000006ff */
[----:B------:R-:W-:Y:S02]  /*5630*/  ISETP.NE.AND P0, PT, R4, 0x3, PT ;  /* 0x000000030400780c */ /* 0x000fe40003f05270 */
[----:B------:R-:W1:Y:S02]  /*5640*/  SYNCS.PHASECHK.TRANS64.TRYWAIT P1, [R2+URZ], R3 ;  /* 0x00000003020075a7 */ /* 0x000e6400080211ff */
[----:B------:R-:W-:-:S02]  /*5650*/  SEL R0, RZ, 0x1, P0 ;  /* 0x00000001ff007807 */ /* 0x000fc40000000000 */
[----:B------:R-:W-:Y:S02]  /*5660*/  SEL R4, R4, RZ, P0 ;  /* 0x000000ff04047207 */ /* 0x000fe40000000000 */
[----:B------:R-:W-:Y:S01]  /*5670*/  LOP3.LUT R0, R11, R0, RZ, 0x3c, !PT ;  /* 0x000000000b007212 */ /* 0x000fe200078e3cff */
[----:B-1----:R-:W-:Y:S06]  /*5680*/  @!P1 BRA `(.L_x_83) ;  /* 0x0000003c00089947 */ /* 0x002fec0003800000 */
.L_x_176:
[----:B------:R-:W-:Y:S02]  /*5690*/  LEA R4, R4, UR5, 0x3 ;  /* 0x0000000504047c11 */ /* 0x000fe4000f8e18ff */
[----:B-1----:R-:W-:-:S07]  /*56a0*/  SHF.L.U32 R3, R0, 0x1f, RZ ;  /* 0x0000001f00037819 */ /* 0x002fce00000006ff */
.L_x_84:
[----:B-1----:R1:W4:Y:S02]  /*56b0*/  SYNCS.PHASECHK.TRANS64.TRYWAIT P0, [R4+URZ], R3 ;  /* 0x00000003040075a7 */ /* 0x00232400080011ff */
[----:B----4-:R-:W-:Y:S05]  /*56c0*/  @!P0 NANOSLEEP.SYNCS 0x989680 ;  /* 0x009896800000895d */ /* 0x010fea0003900000 */
[----:B------:R-:W4:Y:S02]  /*56d0*/  @!P0 SYNCS.PHASECHK.TRANS64 P0, [R4+URZ], R3 ;  /* 0x00000003040085a7 */ /* 0x000f2400080010ff */
[----:B--234-:R-:W-:Y:S05]  /*56e0*/  @P0 EXIT ;  /* 0x000000000000094d */ /* 0x01cfea0003800000 */
[----:B------:R-:W-:Y:S05]  /*56f0*/  BRA `(.L_x_84) ;  /* 0xfffffffc00ec7947 */ /* 0x000fea000383ffff */
.L_x_72:
[----:B------:R-:W-:-:S06]  /*5700*/  UISETP.GE.AND UP0, UPT, UR15, 0x4, UPT ;  /* 0x000000040f00788c */ /* 0x000fcc000bf06270 */
[----:B------:R-:W-:-:S13]  /*5710*/  PLOP3.LUT P0, PT, PT, PT, UP0, 0x80, 0x8 ;  /* 0x000000000008781c */ /* 0x000fda0003f0f008 */
[----:B-1----:R-:W-:Y:S05]  /*5720*/  @!P0 EXIT ;  /* 0x000000000000894d */ /* 0x002fea0003800000 */
[----:B------:R-:W1:Y:S08]  /*5730*/  S2UR UR4, SR_CgaCtaId ;  /* 0x00000000000479c3 */ /* 0x000e700000008800 */
[----:B------:R-:W-:Y:S01]  /*5740*/  BAR.SYNC.DEFER_BLOCKING 0x6, 0xa0 ;  /* 0x0182800000007b1d */ /* 0x000fe20000010000 */
[C---:B------:R-:W-:Y:S01]  /*5750*/  IMAD.SHL.U32 R0, R99.reuse, 0x20, RZ ;  /* 0x0000002063007824 */ /* 0x040fe200078e00ff */
[C---:B------:R-:W-:Y:S01]  /*5760*/  LOP3.LUT R104, R99.reuse, 0x2, RZ, 0xc0, !PT ;  /* 0x0000000263687812 */ /* 0x040fe200078ec0ff */
[C---:B------:R-:W-:Y:S01]  /*5770*/  IMAD.SHL.U32 R107, R99.reuse, 0x4, RZ ;  /* 0x00000004636b7824 */ /* 0x040fe200078e00ff */
[C---:B------:R-:W-:Y:S01]  /*5780*/  LOP3.LUT R89, R99.reuse, 0x60, RZ, 0xc0, !PT ;  /* 0x0000006063597812 */ /* 0x040fe200078ec0ff */
[----:B------:R-:W-:Y:S01]  /*5790*/  IMAD.U32 R37, R99, 0x10000, RZ ;  /* 0x0001000063257824 */ /* 0x000fe200078e00ff */
[----:B------:R-:W-:-:S02]  /*57a0*/  UMOV UR49, 0x400 ;  /* 0x0000040000317882 */ /* 0x000fc40000000000 */
[----:B------:R-:W2:Y:S01]  /*57b0*/  LDC.64 R76, c[0x0][0x988] ;  /* 0x00026200ff4c7b82 */ /* 0x000ea20000000a00 */
[----:B------:R-:W-:Y:S01]  /*57c0*/  LOP3.LUT R6, R0, 0xc0, RZ, 0xc0, !PT ;  /* 0x000000c000067812 */ /* 0x000fe200078ec0ff */
[----:B------:R-:W-:Y:S01]  /*57d0*/  HFMA2 R46, -RZ, RZ, 0, 0 ;  /* 0x00000000ff2e7431 */ /* 0x000fe200000001ff */
[----:B------:R-:W-:Y:S01]  /*57e0*/  LOP3.LUT R99, R99, 0x4, RZ, 0xc0, !PT ;  /* 0x0000000463637812 */ /* 0x000fe200078ec0ff */
[----:B------:R-:W-:Y:S01]  /*57f0*/  IMAD.MOV.U32 R88, RZ, RZ, 0x1 ;  /* 0x00000001ff587424 */ /* 0x000fe200078e00ff */
[----:B------:R-:W-:Y:S01]  /*5800*/  LOP3.LUT R107, R6, 0x18, R107, 0xf8, !PT ;  /* 0x00000018066b7812 */ /* 0x000fe200078ef86b */
[----:B------:R-:W-:Y:S01]  /*5810*/  IMAD.MOV.U32 R36, RZ, RZ, RZ ;  /* 0x000000ffff247224 */ /* 0x000fe200078e00ff */
[----:B------:R-:W-:Y:S01]  /*5820*/  IADD3 R106, PT, PT, -R99, 0x2, RZ ;  /* 0x00000002636a7810 */ /* 0x000fe20007ffe1ff */
[----:B------:R-:W3:Y:S01]  /*5830*/  LDC.64 R78, c[0x0][0x990] ;  /* 0x00026400ff4e7b82 */ /* 0x000ee20000000a00 */
[----:B------:R-:W-:Y:S02]  /*5840*/  LOP3.LUT R107, R107, 0xf20, R0, 0xf8, !PT ;  /* 0x00000f206b6b7812 */ /* 0x000fe400078ef800 */
[----:B------:R-:W-:-:S02]  /*5850*/  CS2R R86, SRZ ;  /* 0x0000000000567805 */ /* 0x000fc4000001ff00 */
[----:B------:R-:W-:Y:S01]  /*5860*/  LOP3.LUT R37, R37, 0x600000, RZ, 0xc0, !PT ;  /* 0x0060000025257812 */ /* 0x000fe200078ec0ff */
[----:B------:R-:W-:Y:S01]  /*5870*/  IMAD.MOV R104, RZ, RZ, -R104 ;  /* 0x000000ffff687224 */ /* 0x000fe200078e0a68 */
[----:B------:R-:W-:Y:S01]  /*5880*/  IADD3 R99, PT, PT, -R99, RZ, RZ ;  /* 0x000000ff63637210 */ /* 0x000fe20007ffe1ff */
[----:B------:R-:W-:Y:S01]  /*5890*/  IMAD.SHL.U32 R106, R106, 0x10, RZ ;  /* 0x000000106a6a7824 */ /* 0x000fe200078e00ff */
[----:B------:R-:W4:Y:S01]  /*58a0*/  LDCU UR54, c[0x0][0x370] ;  /* 0x00006e00ff3677ac */ /* 0x000f220008000800 */
[----:B-1----:R-:W-:Y:S01]  /*58b0*/  ULEA UR49, UR4, UR49, 0x18 ;  /* 0x0000003104317291 */ /* 0x002fe2000f8ec0ff */
[----:B------:R-:W1:Y:S01]  /*58c0*/  LDCU.64 UR4, c[0x0][0x9a8] ;  /* 0x00013500ff0477ac */ /* 0x000e620008000a00 */
[----:B------:R-:W2:Y:S07]  /*58d0*/  LDCU UR48, c[0x0][0xc0c] ;  /* 0x00018180ff3077ac */ /* 0x000eae0008000800 */
[----:B------:R-:W4:Y:S01]  /*58e0*/  LDS R2, [UR49+0x190] ;  /* 0x00019031ff027984 */ /* 0x000f220008000800 */
[----:B------:R-:W2:Y:S01]  /*58f0*/  LDCU UR38, c[0x0][0xc30] ;  /* 0x00018600ff2677ac */ /* 0x000ea20008000800 */
[----:B------:R-:W2:Y:S01]  /*5900*/  LDCU.64 UR62, c[0x0][0x988] ;  /* 0x00013100ff3e77ac */ /* 0x000ea20008000a00 */
[----:B------:R-:W2:Y:S01]  /*5910*/  LDCU.64 UR46, c[0x0][0xc28] ;  /* 0x00018500ff2e77ac */ /* 0x000ea20008000a00 */
[----:B-1----:R-:W-:Y:S01]  /*5920*/  IMAD.U32 R93, RZ, RZ, UR4 ;  /* 0x00000004ff5d7e24 */ /* 0x002fe2000f8e00ff */
[----:B------:R-:W-:Y:S01]  /*5930*/  MOV R92, UR5 ;  /* 0x00000005005c7c02 */ /* 0x000fe20008000f00 */
[----:B------:R-:W1:Y:S01]  /*5940*/  LDCU.128 UR4, c[0x0][0xb80] ;  /* 0x00017000ff0477ac */ /* 0x000e620008000c00 */
[----:B------:R-:W2:Y:S01]  /*5950*/  LDCU.64 UR60, c[0x0][0x9b0] ;  /* 0x00013600ff3c77ac */ /* 0x000ea20008000a00 */
[----:B------:R-:W2:Y:S01]  /*5960*/  LDCU.128 UR56, c[0x0][0xc10] ;  /* 0x00018200ff3877ac */ /* 0x000ea20008000c00 */
[----:B------:R-:W2:Y:S01]  /*5970*/  LDCU UR53, c[0x0][0x374] ;  /* 0x00006e80ff3577ac */ /* 0x000ea20008000800 */
[----:B------:R-:W-:Y:S01]  /*5980*/  UMOV UR51, URZ ;  /* 0x000000ff00337c82 */ /* 0x000fe20008000000 */
[----:B------:R-:W-:Y:S01]  /*5990*/  UMOV UR52, URZ ;  /* 0x000000ff00347c82 */ /* 0x000fe20008000000 */
[----:B-1----:R-:W-:Y:S01]  /*59a0*/  IMAD.U32 R97, RZ, RZ, UR4 ;  /* 0x00000004ff617e24 */ /* 0x002fe2000f8e00ff */
[----:B------:R-:W-:Y:S01]  /*59b0*/  UIADD3 UR4, UPT, UPT, UR49, 0x200, URZ ;  /* 0x0000020031047890 */ /* 0x000fe2000fffe0ff */
[----:B------:R-:W-:Y:S01]  /*59c0*/  IMAD.U32 R96, RZ, RZ, UR5 ;  /* 0x00000005ff607e24 */ /* 0x000fe2000f8e00ff */
[----:B------:R-:W-:Y:S01]  /*59d0*/  MOV R95, UR6 ;  /* 0x00000006005f7c02 */ /* 0x000fe20008000f00 */
[----:B------:R-:W-:-:S03]  /*59e0*/  IMAD.U32 R94, RZ, RZ, UR7 ;  /* 0x00000007ff5e7e24 */ /* 0x000fc6000f8e00ff */
[----:B------:R-:W-:Y:S01]  /*59f0*/  IMAD.U32 R0, RZ, RZ, UR4 ;  /* 0x00000004ff007e24 */ /* 0x000fe2000f8e00ff */
[----:B------:R-:W-:Y:S01]  /*5a00*/  LEA R107, R107, UR4, 0x1 ;  /* 0x000000046b6b7c11 */ /* 0x000fe2000f8e08ff */
[C---:B----4-:R-:W-:Y:S01]  /*5a10*/  VIADD R3, R2.reuse, 0x40 ;  /* 0x0000004002037836 */ /* 0x050fe20000000000 */
[----:B------:R-:W-:-:S04]  /*5a20*/  LOP3.LUT R2, R2, 0xffff, RZ, 0xc0, !PT ;  /* 0x0000ffff02027812 */ /* 0x000fc800078ec0ff */
[----:B------:R-:W-:-:S05]  /*5a30*/  LOP3.LUT R3, R3, 0xffff, RZ, 0xc0, !PT ;  /* 0x0000ffff03037812 */ /* 0x000fca00078ec0ff */
[----:B--23--:R1:W-:Y:S02]  /*5a40*/  STL.64 [R1], R2 ;  /* 0x0000000201007387 */ /* 0x00c3e40000100a00 */
.L_x_115:
[----:B-1----:R-:W-:Y:S04]  /*5a50*/  SHF.L.U32 R3, R86, 0x1f, RZ ;  /* 0x0000001f56037819 */ /* 0x002fe800000006ff */
[----:B------:R-:W1:Y:S02]  /*5a60*/  SYNCS.PHASECHK.TRANS64.TRYWAIT P0, [UR49+0x140], R3 ;  /* 0x00014003ff0075a7 */ /* 0x000e640008001131 */
[----:B-1----:R-:W-:Y:S05]  /*5a70*/  @!P0 BRA `(.L_x_85) ;  /* 0x0000003800208947 */ /* 0x002fea0003800000 */
.L_x_178:
[----:B------:R-:W2:Y:S01]  /*5a80*/  LDS.128 R4, [UR49+0x180] ;  /* 0x00018031ff047984 */ /* 0x000ea20008000c00 */
[----:B------:R-:W-:Y:S01]  /*5a90*/  UIADD3 UR4, UPT, UPT, UR49, 0x148, URZ ;  /* 0x0000014831047890 */ /* 0x000fe2000fffe0ff */
[----:B------:R-:W-:Y:S01]  /*5aa0*/  IMAD R2, R36, 0x4, R1 ;  /* 0x0000000424027824 */ /* 0x000fe200078e0201 */
[----:B------:R-:W-:Y:S01]  /*5ab0*/  UISETP.GE.AND UP0, UPT, UR39, 0x1, UPT ;  /* 0x000000012700788c */ /* 0x000fe2000bf06270 */
[----:B------:R-:W-:Y:S01]  /*5ac0*/  @!PT LDS RZ, [RZ] ;  /* 0x00000000fffff984 */ /* 0x000fe20000000800 */
[----:B------:R-:W-:Y:S01]  /*5ad0*/  @!PT LDS RZ, [RZ] ;  /* 0x00000000fffff984 */ /* 0x000fe20000000800 */
[----:B------:R-:W-:Y:S01]  /*5ae0*/  @!PT LDS RZ, [RZ] ;  /* 0x00000000fffff984 */ /* 0x000fe20000000800 */
[----:B------:R-:W-:Y:S01]  /*5af0*/  @!PT LDS RZ, [RZ] ;  /* 0x00000000fffff984 */ /* 0x000fe20000000800 */
[----:B------:R3:W-:Y:S06]  /*5b00*/  MEMBAR.ALL.CTA ;  /* 0x0000000000007992 */ /* 0x0007ec0000008000 */
[----:B---3--:R-:W3:Y:S01]  /*5b10*/  FENCE.VIEW.ASYNC.S ;  /* 0x00000000000073c6 */ /* 0x008ee20000000000 */
[----:B------:R-:W-:Y:S09]  /*5b20*/  UPRMT UR4, URZ, 0x654, UR4 ;  /* 0x00000654ff047896 */ /* 0x000ff20008000004 */
[----:B---3--:R-:W-:Y:S01]  /*5b30*/  SYNCS.ARRIVE.TRANS64.RED.A1T0 RZ, [UR4], RZ ;  /* 0x000000ffffff79a7 */ /* 0x008fe20008100404 */
[----:B------:R-:W5:Y:S01]  /*5b40*/  LDL R2, [R2] ;  /* 0x0000000002027983 */ /* 0x000f620000100800 */
[----:B--2---:R-:W-:Y:S11]  /*5b50*/  LOP3.LUT P0, RZ, R6, 0x1, RZ, 0xc0, !PT ;  /* 0x0000000106ff7812 */ /* 0x004ff6000780c0ff */
[----:B------:R-:W-:Y:S02]  /*5b60*/  @!UPT UIADD3 URZ, UPT, UPT, URZ, URZ, URZ ;  /* 0x000000fffffff290 */ /* 0x000fe4000fffe0ff */
[----:B------:R-:W-:Y:S01]  /*5b70*/  VOTEU.ANY UP1, P0 ;  /* 0x0000000000ff7886 */ /* 0x000fe20000020100 */
[----:B------:R-:W-:Y:S01]  /*5b80*/  PLOP3.LUT P0, PT, PT, PT, UP1, 0x80, 0x8 ;  /* 0x000000000008781c */ /* 0x000fe20003f0f018 */
[----:B------:R-:W-:Y:S11]  /*5b90*/  UP2UR UR55, UPR, URZ, 0x2 ;  /* 0x00000002ff377883 */ /* 0x000ff60008000000 */
[----:B------:R-:W-:Y:S01]  /*5ba0*/  @!UPT UIADD3 URZ, UPT, UPT, URZ, URZ, URZ ;  /* 0x000000fffffff290 */ /* 0x000fe2000fffe0ff */
[----:B-1----:R-:W-:Y:S02]  /*5bb0*/  @P0 MOV R3, R4 ;  /* 0x0000000400030202 */ /* 0x002fe40000000f00 */
[----:B------:R-:W-:Y:S02]  /*5bc0*/  @P0 LOP3.LUT R0, R5, 0xffff, RZ, 0xc0, !PT ;  /* 0x0000ffff05000812 */ /* 0x000fe400078ec0ff */
[----:B------:R-:W-:Y:S02]  /*5bd0*/  @P0 R2UR UR5, R3 ;  /* 0x00000000030502ca */ /* 0x000fe400000e0000 */
[----:B------:R-:W-:Y:S11]  /*5be0*/  @P0 R2UR UR4, R0 ;  /* 0x00000000000402ca */ /* 0x000ff600000e0000 */
[----:B------:R-:W-:Y:S02]  /*5bf0*/  @UP1 UMOV UR37, UR5 ;  /* 0x0000000500251c82 */ /* 0x000fe40008000000 */
[----:B------:R-:W-:Y:S01]  /*5c00*/  @UP1 UMOV UR36, UR4 ;  /* 0x0000000400241c82 */ /* 0x000fe20008000000 */
[----:B------:R-:W-:Y:S05]  /*5c10*/  BRA.U !UP0, `(.L_x_86) ;  /* 0x0000000108cc7547 */ /* 0x000fea000b800000 */
[----:B------:R-:W1:Y:S01]  /*5c20*/  LDCU UR9, c[0x0][0xc20] ;  /* 0x00018400ff0977ac */ /* 0x000e620008000800 */
[----:B------:R-:W-:Y:S02]  /*5c30*/  UIMAD.WIDE.U32 UR4, UR53, UR59, URZ ;  /* 0x0000003b350472a5 */ /* 0x000fe4000f8e00ff */
[----:B------:R-:W-:Y:S02]  /*5c40*/  UIMAD.WIDE.U32 UR6, UR54, UR56, URZ ;  /* 0x00000038360672a5 */ /* 0x000fe4000f8e00ff */
[----:B------:R-:W-:Y:S02]  /*5c50*/  UIMAD.WIDE.U32 UR10, UR36, UR59, URZ ;  /* 0x0000003b240a72a5 */ /* 0x000fe4000f8e00ff */
[----:B------:R-:W-:Y:S02]  /*5c60*/  UISETP.NE.AND UP0, UPT, UR58, 0x1, UPT ;  /* 0x000000013a00788c */ /* 0x000fe4000bf05270 */
[----:B------:R-:W-:Y:S02]  /*5c70*/  UISETP.NE.AND UP1, UPT, UR48, 0x1, UPT ;  /* 0x000000013000788c */ /* 0x000fe4000bf25270 */
[----:B------:R-:W-:Y:S02]  /*5c80*/  UISETP.NE.AND UP2, UPT, UR39, 0x1, UPT ;  /* 0x000000012700788c */ /* 0x000fe4000bf45270 */
[----:B------:R-:W-:Y:S01]  /*5c90*/  UIMAD.WIDE.U32 UR12, UR37, UR56, URZ ;  /* 0x00000038250c72a5 */ /* 0x000fe2000f8e00ff */
[----:B------:R-:W-:Y:S01]  /*5ca0*/  UMOV UR4, UR5 ;  /* 0x0000000500047c82 */ /* 0x000fe20008000000 */
[----:B------:R-:W-:Y:S01]  /*5cb0*/  UMOV UR6, UR11 ;  /* 0x0000000b00067c82 */ /* 0x000fe20008000000 */
[----:B-1----:R-:W-:Y:S03]  /*5cc0*/  USHF.R.U32.HI UR8, URZ, UR9, UR4 ;  /* 0x00000009ff087299 */ /* 0x002fe60008011604 */
[----:B------:R-:W-:Y:S02]  /*5cd0*/  UMOV UR4, UR7 ;  /* 0x0000000700047c82 */ /* 0x000fe40008000000 */
[----:B------:R-:W-:Y:S02]  /*5ce0*/  USHF.R.U32.HI UR5, URZ, UR57, UR4 ;  /* 0x00000039ff057299 */ /* 0x000fe40008011604 */
[----:B------:R-:W-:Y:S02]  /*5cf0*/  USEL UR4, UR53, UR8, !UP0 ;  /* 0x0000000835047287 */ /* 0x000fe4000c000000 */
[----:B------:R-:W-:Y:S02]  /*5d00*/  USHF.R.U32.HI UR8, URZ, UR9, UR6 ;  /* 0x00000009ff087299 */ /* 0x000fe40008011606 */
[----:B------:R-:W-:Y:S02]  /*5d10*/  UIMAD.WIDE.U32 UR6, UR4, UR46, URZ ;  /* 0x0000002e040672a5 */ /* 0x000fe4000f8e00ff */
[----:B------:R-:W-:Y:S02]  /*5d20*/  USEL UR9, UR54, UR5, !UP1 ;  /* 0x0000000536097287 */ /* 0x000fe4000c800000 */
[----:B------:R-:W-:Y:S02]  /*5d30*/  USEL UR8, UR36, UR8, !UP0 ;  /* 0x0000000824087287 */ /* 0x000fe4000c000000 */
[----:B------:R-:W-:Y:S01]  /*5d40*/  UIMAD.WIDE.U32 UR10, UR9, UR46, URZ ;  /* 0x0000002e090a72a5 */ /* 0x000fe2000f8e00ff */
[----:B------:R-:W-:Y:S01]  /*5d50*/  UMOV UR6, UR7 ;  /* 0x0000000700067c82 */ /* 0x000fe20008000000 */
[----:B------:R-:W-:Y:S01]  /*5d60*/  UMOV UR5, UR13 ;  /* 0x0000000d00057c82 */ /* 0x000fe20008000000 */
[----:B------:R-:W-:Y:S02]  /*5d70*/  @UP2 USHF.R.U32.HI UR4, URZ, UR47, UR6 ;  /* 0x0000002fff042299 */ /* 0x000fe40008011606 */
[----:B------:R-:W-:Y:S02]  /*5d80*/  USHF.R.U32.HI UR5, URZ, UR57, UR5 ;  /* 0x00000039ff057299 */ /* 0x000fe40008011605 */
[----:B------:R-:W-:Y:S02]  /*5d90*/  UIMAD UR4, UR39, UR4, URZ ;  /* 0x00000004270472a4 */ /* 0x000fe4000f8e02ff */
[----:B------:R-:W-:Y:S02]  /*5da0*/  USEL UR5, UR37, UR5, !UP1 ;  /* 0x0000000525057287 */ /* 0x000fe4000c800000 */
[----:B------:R-:W-:Y:S01]  /*5db0*/  UISETP.GE.AND UP0, UPT, UR8, UR4, UPT ;  /* 0x000000040800728c */ /* 0x000fe2000bf06270 */
[----:B------:R-:W-:Y:S01]  /*5dc0*/  UMOV UR6, UR11 ;  /* 0x0000000b00067c82 */ /* 0x000fe20008000000 */
[----:B------:R-:W-:Y:S02]  /*5dd0*/  UIMAD.WIDE.U32 UR10, UR8, UR46, URZ ;  /* 0x0000002e080a72a5 */ /* 0x000fe4000f8e00ff */
[----:B------:R-:W-:Y:S04]  /*5de0*/  @UP2 USHF.R.U32.HI UR9, URZ, UR47, UR6 ;  /* 0x0000002fff092299 */ /* 0x000fe80008011606 */
[----:B------:R-:W-:Y:S01]  /*5df0*/  UIMAD UR6, UR39, UR9, URZ ;  /* 0x00000009270672a4 */ /* 0x000fe2000f8e02ff */
[----:B------:R-:W-:Y:S03]  /*5e00*/  UMOV UR4, UR11 ;  /* 0x0000000b00047c82 */ /* 0x000fe60008000000 */
[----:B------:R-:W-:Y:S02]  /*5e10*/  UISETP.GE.OR UP0, UPT, UR5, UR6, UP0 ;  /* 0x000000060500728c */ /* 0x000fe40008706670 */
[----:B------:R-:W-:Y:S02]  /*5e20*/  USHF.R.U32.HI UR4, URZ, UR47, UR4 ;  /* 0x0000002fff047299 */ /* 0x000fe40008011604 */
[----:B------:R-:W-:Y:S02]  /*5e30*/  UIMAD.WIDE.U32 UR6, UR5, UR46, URZ ;  /* 0x0000002e050672a5 */ /* 0x000fe4000f8e00ff */
[----:B------:R-:W-:Y:S02]  /*5e40*/  USEL UR11, UR8, UR4, !UP2 ;  /* 0x00000004080b7287 */ /* 0x000fe4000d000000 */
[----:B------:R-:W-:Y:S02]  /*5e50*/  UIADD3 UR6, UPT, UPT, -UR5, URZ, URZ ;  /* 0x000000ff05067290 */ /* 0x000fe4000fffe1ff */
[----:B------:R-:W-:Y:S02]  /*5e60*/  UIADD3 UR10, UPT, UPT, -UR11, URZ, URZ ;  /* 0x000000ff0b0a7290 */ /* 0x000fe4000fffe1ff */
[----:B------:R-:W-:Y:S02]  /*5e70*/  UIMAD UR6, UR48, UR6, UR37 ;  /* 0x00000006300672a4 */ /* 0x000fe4000f8e0225 */
[----:B------:R-:W-:Y:S01]  /*5e80*/  UIMAD UR10, UR39, UR10, UR8 ;  /* 0x0000000a270a72a4 */ /* 0x000fe2000f8e0208 */
[----:B------:R-:W-:Y:S01]  /*5e90*/  @!UP0 UMOV UR4, UR7 ;  /* 0x0000000700048c82 */ /* 0x000fe20008000000 */
[----:B------:R-:W-:Y:S02]  /*5ea0*/  UIADD3 UR7, UPT, UPT, -UR8, URZ, URZ ;  /* 0x000000ff08077290 */ /* 0x000fe4000fffe1ff */
[----:B------:R-:W-:Y:S04]  /*5eb0*/  @!UP0 USHF.R.U32.HI UR4, URZ, UR47, UR4 ;  /* 0x0000002fff048299 */ /* 0x000fe80008011604 */
[----:B------:R-:W-:Y:S04]  /*5ec0*/  @!UP0 USEL UR4, UR5, UR4, !UP2 ;  /* 0x0000000405048287 */ /* 0x000fe8000d000000 */
[----:B------:R-:W-:Y:S02]  /*5ed0*/  @!UP0 UIMAD UR9, UR9, UR10, UR4 ;  /* 0x0000000a090982a4 */ /* 0x000fe4000f8e0204 */
[----:B------:R-:W-:Y:S02]  /*5ee0*/  @!UP0 UIADD3 UR10, UPT, UPT, UR11, -UR4, URZ ;  /* 0x800000040b0a8290 */ /* 0x000fe4000fffe0ff */
[----:B------:R-:W-:Y:S02]  /*5ef0*/  UIMAD UR4, UR58, UR7, UR36 ;  /* 0x000000073a0472a4 */ /* 0x000fe4000f8e0224 */
[----:B------:R-:W-:Y:S03]  /*5f00*/  @!UP0 UIMAD UR8, UR10, UR39, UR5 ;  /* 0x000000270a0882a4 */ /* 0x000fe6000f8e0205 */
[----:B------:R-:W-:Y:S02]  /*5f10*/  @!UP0 UMOV UR5, UR9 ;  /* 0x0000000900058c82 */ /* 0x000fe40008000000 */
[----:B------:R-:W-:Y:S02]  /*5f20*/  UIMAD UR37, UR5, UR48, UR6 ;  /* 0x00000030052572a4 */ /* 0x000fe4000f8e0206 */
[----:B------:R-:W-:Y:S11]  /*5f30*/  UIMAD UR36, UR8, UR58, UR4 ;  /* 0x0000003a082472a4 */ /* 0x000ff6000f8e0204 */
[----:B------:R-:W-:Y:S01]  /*5f40*/  @!UPT UIADD3 URZ, UPT, UPT, URZ, URZ, URZ ;  /* 0x000000fffffff290 */ /* 0x000fe2000fffe0ff */
.L_x_86:
[----:B------:R-:W-:Y:S01]  /*5f50*/  UISETP.NE.AND UP0, UPT, UR38, 0x1, UPT ;  /* 0x000000012600788c */ /* 0x000fe2000bf05270 */
[----:B------:R-:W-:Y:S01]  /*5f60*/  @P0 SHF.R.U32.HI R105, RZ, 0x10, R5 ;  /* 0x00000010ff690819 */ /* 0x000fe20000011605 */
[----:B------:R-:W-:Y:S02]  /*5f70*/  UIADD3 UR11, UPT, UPT, UR49, 0x200, URZ ;  /* 0x00000200310b7890 */ /* 0x000fe4000fffe0ff */
[----:B------:R-:W-:Y:S07]  /*5f80*/  USHF.L.U32 UR41, UR22, 0x6, URZ ;  /* 0x0000000616297899 */ /* 0x000fee00080006ff */
[----:B------:R-:W1:Y:S01]  /*5f90*/  @!UP0 LDCU.128 UR12, c[0x0][0xc10] ;  /* 0x00018200ff0c87ac */ /* 0x000e620008000c00 */
[----:B------:R-:W2:Y:S01]  /*5fa0*/  @!UP0 LDCU UR5, c[0x0][0xc0c] ;  /* 0x00018180ff0587ac */ /* 0x000ea20008000800 */
[----:B------:R-:W3:Y:S01]  /*5fb0*/  @!UP0 LDCU UR10, c[0x0][0xc20] ;  /* 0x00018400ff0a87ac */ /* 0x000ee20008000800 */
[----:B-1----:R-:W-:Y:S02]  /*5fc0*/  UIMAD.WIDE.U32 UR8, UR37, UR12, URZ ;  /* 0x0000000c250872a5 */ /* 0x002fe4000f8e00ff */
[----:B------:R-:W-:Y:S02]  /*5fd0*/  UIMAD.WIDE.U32 UR6, UR36, UR15, URZ ;  /* 0x0000000f240672a5 */ /* 0x000fe4000f8e00ff */
[----:B------:R-:W-:Y:S03]  /*5fe0*/  @!UP0 UISETP.NE.AND UP1, UPT, UR14, 0x1, UPT ;  /* 0x000000010e00888c */ /* 0x000fe6000bf25270 */
[----:B------:R-:W-:Y:S01]  /*5ff0*/  @!UP0 UMOV UR4, UR9 ;  /* 0x0000000900048c82 */ /* 0x000fe20008000000 */
[----:B--2---:R-:W-:Y:S02]  /*6000*/  @!UP0 UISETP.NE.AND UP2, UPT, UR5, 0x1, UPT ;  /* 0x000000010500888c */ /* 0x004fe4000bf45270 */
[----:B------:R-:W-:Y:S01]  /*6010*/  @!UP0 USHF.R.U32.HI UR4, URZ, UR13, UR4 ;  /* 0x0000000dff048299 */ /* 0x000fe20008011604 */
[----:B------:R-:W-:Y:S02]  /*6020*/  @!UP0 UMOV UR6, UR7 ;  /* 0x0000000700068c82 */ /* 0x000fe40008000000 */
[----:B---3--:R-:W-:Y:S02]  /*6030*/  @!UP0 USHF.R.U32.HI UR6, URZ, UR10, UR6 ;  /* 0x0000000aff068299 */ /* 0x008fe40008011606 */
[----:B------:R-:W-:Y:S02]  /*6040*/  @!UP0 USEL UR7, UR37, UR4, !UP2 ;  /* 0x0000000425078287 */ /* 0x000fe4000d000000 */
[----:B------:R-:W-:Y:S04]  /*6050*/  @!UP0 USEL UR6, UR36, UR6, !UP1 ;  /* 0x0000000624068287 */ /* 0x000fe8000c800000 */
[----:B------:R-:W-:Y:S02]  /*6060*/  @!UP0 UIADD3 UR4, UPT, UPT, -UR7, UR6, URZ ;  /* 0x0000000607048290 */ /* 0x000fe4000fffe1ff */
[----:B------:R-:W-:Y:S02]  /*6070*/  @!UP0 UIADD3 UR6, UPT, UPT, UR7, -UR6, URZ ;  /* 0x8000000607068290 */ /* 0x000fe4000fffe0ff */
[----:B------:R-:W-:Y:S02]  /*6080*/  @!UP0 UIMAD UR37, UR4, UR5, UR37 ;  /* 0x00000005042582a4 */ /* 0x000fe4000f8e0225 */
[----:B------:R-:W-:Y:S02]  /*6090*/  @!UP0 UIMAD UR36, UR6, UR14, UR36 ;  /* 0x0000000e062482a4 */ /* 0x000fe4000f8e0224 */
[----:B------:R-:W-:Y:S09]  /*60a0*/  ULOP3.LUT UP0, URZ, UR11, 0x1b0, URZ, 0xc0, !UPT ;  /* 0x000001b00bff7892 */ /* 0x000ff2000f80c0ff */
[----:B------:R-:W-:Y:S05]  /*60b0*/  BRA.U !UP0, `(.L_x_87) ;  /* 0x00000001087c7547 */ /* 0x000fea000b800000 */
[----:B------:R-:W1:Y:S01]  /*60c0*/  LDCU.64 UR8, c[0x4][0x80] ;  /* 0x01001000ff0877ac */ /* 0x000e620008000a00 */
[----:B------:R-:W-:Y:S01]  /*60d0*/  MOV R16, 0x0 ;  /* 0x0000000000107802 */ /* 0x000fe20000000f00 */
[----:B------:R-:W-:Y:S02]  /*60e0*/  HFMA2 R12, -RZ, RZ, 0, 5.9604644775390625e-08 ;  /* 0x00000001ff0c7431 */ /* 0x000fe400000001ff */
[----:B------:R-:W-:Y:S01]  /*60f0*/  IMAD.MOV.U32 R8, RZ, RZ, 0x70 ;  /* 0x00000070ff087424 */ /* 0x000fe200078e00ff */
[----:B------:R2:W3:Y:S01]  /*6100*/  LDC.64 R14, c[0x4][R16] ;  /* 0x01000000100e7b82 */ /* 0x0004e20000000a00 */
[----:B------:R-:W4:Y:S01]  /*6110*/  LDCU.64 UR6, c[0x4][0x88] ;  /* 0x01001100ff0677ac */ /* 0x000f220008000a00 */
[----:B------:R-:W-:Y:S01]  /*6120*/  IMAD.MOV.U32 R13, RZ, RZ, RZ ;  /* 0x000000ffff0d7224 */ /* 0x000fe200078e00ff */
[----:B------:R-:W2:Y:S01]  /*6130*/  LDCU.64 UR4, c[0x4][0x8] ;  /* 0x01000100ff0477ac */ /* 0x000ea20008000a00 */
[----:B-1----:R-:W-:Y:S01]  /*6140*/  MOV R5, UR9 ;  /* 0x0000000900057c02 */ /* 0x002fe20008000f00 */
[----:B------:R-:W-:Y:S01]  /*6150*/  IMAD.U32 R4, RZ, RZ, UR8 ;  /* 0x00000008ff047e24 */ /* 0x000fe2000f8e00ff */
[----:B----4-:R-:W-:Y:S01]  /*6160*/  MOV R7, UR7 ;  /* 0x0000000700077c02 */ /* 0x010fe20008000f00 */
[----:B------:R-:W-:Y:S01]  /*6170*/  IMAD.U32 R6, RZ, RZ, UR6 ;  /* 0x00000006ff067e24 */ /* 0x000fe2000f8e00ff */
[----:B--2---:R-:W-:Y:S01]  /*6180*/  MOV R11, UR5 ;  /* 0x00000005000b7c02 */ /* 0x004fe20008000f00 */
[----:B------:R-:W-:Y:S02]  /*6190*/  IMAD.U32 R10, RZ, RZ, UR4 ;  /* 0x00000004ff0a7e24 */ /* 0x000fe4000f8e00ff */
[----:B------:R-:W-:Y:S07]  /*61a0*/  LEPC R20, `(.L_x_88) ;  /* 0x000000001014794e */ /* 0x000fee0000000000 */
[----:B---3-5:R-:W-:Y:S05]  /*61b0*/  CALL.ABS.NOINC R14 ;  /* 0x000000000e007343 */ /* 0x028fea0003c00000 */
.L_x_88:
[----:B------:R-:W1:Y:S01]  /*61c0*/  LDCU.64 UR8, c[0x4][0x80] ;  /* 0x01001000ff0877ac */ /* 0x000e620008000a00 */
[----:B------:R2:W3:Y:S01]  /*61d0*/  LDC.64 R14, c[0x4][R16] ;  /* 0x01000000100e7b82 */ /* 0x0004e20000000a00 */
[----:B------:R-:W-:Y:S02]  /*61e0*/  HFMA2 R12, -RZ, RZ, 0, 5.9604644775390625e-08 ;  /* 0x00000001ff0c7431 */ /* 0x000fe400000001ff */
[----:B------:R-:W-:Y:S02]  /*61f0*/  IMAD.MOV.U32 R8, RZ, RZ, 0x70 ;  /* 0x00000070ff087424 */ /* 0x000fe400078e00ff */
[----:B------:R-:W-:Y:S01]  /*6200*/  IMAD.MOV.U32 R13, RZ, RZ, RZ ;  /* 0x000000ffff0d7224 */ /* 0x000fe200078e00ff */
[----:B------:R-:W4:Y:S01]  /*6210*/  LDCU.64 UR6, c[0x4][0x88] ;  /* 0x01001100ff0677ac */ /* 0x000f220008000a00 */
[----:B------:R-:W5:Y:S01]  /*6220*/  LDCU.64 UR4, c[0x4][0x8] ;  /* 0x01000100ff0477ac */ /* 0x000f620008000a00 */
[----:B-1----:R-:W-:Y:S02]  /*6230*/  MOV R4, UR8 ;  /* 0x0000000800047c02 */ /* 0x002fe40008000f00 */
[----:B------:R-:W-:Y:S02]  /*6240*/  MOV R5, UR9 ;  /* 0x0000000900057c02 */ /* 0x000fe40008000f00 */
[----:B----4-:R-:W-:Y:S01]  /*6250*/  MOV R7, UR7 ;  /* 0x0000000700077c02 */ /* 0x010fe20008000f00 */
[----:B------:R-:W-:Y:S01]  /*6260*/  IMAD.U32 R6, RZ, RZ, UR6 ;  /* 0x00000006ff067e24 */ /* 0x000fe2000f8e00ff */
[----:B-----5:R-:W-:Y:S01]  /*6270*/  MOV R11, UR5 ;  /* 0x00000005000b7c02 */ /* 0x020fe20008000f00 */
[----:B--2---:R-:W-:Y:S02]  /*6280*/  IMAD.U32 R10, RZ, RZ, UR4 ;  /* 0x00000004ff0a7e24 */ /* 0x004fe4000f8e00ff */
[----:B------:R-:W-:Y:S07]  /*6290*/  LEPC R20, `(.L_x_87) ;  /* 0x000000001014794e */ /* 0x000fee0000000000 */
[----:B---3--:R-:W-:Y:S05]  /*62a0*/  CALL.ABS.NOINC R14 ;  /* 0x000000000e007343 */ /* 0x008fea0003c00000 */
.L_x_87:
[----:B------:R-:W-:Y:S01]  /*62b0*/  ISETP.NE.U32.AND P3, PT, R78, RZ, PT ;  /* 0x000000ff4e00720c */ /* 0x000fe20003f65070 */
[----:B------:R-:W-:Y:S01]  /*62c0*/  UISETP.NE.U32.AND UP0, UPT, UR60, URZ, UPT ;  /* 0x000000ff3c00728c */ /* 0x000fe2000bf05070 */
[----:B------:R-:W-:Y:S02]  /*62d0*/  ISETP.NE.AND P6, PT, R98, RZ, PT ;  /* 0x000000ff6200720c */ /* 0x000fe40003fc5270 */
[----:B------:R-:W-:Y:S01]  /*62e0*/  ISETP.NE.AND.EX P3, PT, R79, RZ, PT, P3 ;  /* 0x000000ff4f00720c */ /* 0x000fe20003f65330 */
[----:B------:R-:W-:Y:S01]  /*62f0*/  UISETP.NE.AND.EX UP0, UPT, UR61, URZ, UPT, UP0 ;  /* 0x000000ff3d00728c */ /* 0x000fe2000bf05300 */
[----:B------:R-:W-:Y:S02]  /*6300*/  ISETP.NE.U32.AND P1, PT, RZ, UR62, PT ;  /* 0x0000003eff007c0c */ /* 0x000fe4000bf25070 */
[----:B------:R-:W-:Y:S02]  /*6310*/  PLOP3.LUT P0, PT, PT, PT, PT, 0x8, 0x80 ;  /* 0x000000000080781c */ /* 0x000fe40003f0e170 */
[----:B------:R-:W-:Y:S05]  /*6320*/  ISETP.NE.AND.EX P1, PT, RZ, UR63, PT, P1 ;  /* 0x0000003fff007c0c */ /* 0x000fea000bf25310 */
[----:B------:R-:W-:Y:S02]  /*6330*/  @P6 PLOP3.LUT P0, PT, P3, PT, PT, 0x80, 0x8 ;  /* 0x000000000008681c */ /* 0x000fe40001f0f070 */
[----:B------:R-:W-:Y:S11]  /*6340*/  @!P3 BRA `(.L_x_89) ;  /* 0x000000000030b947 */ /* 0x000ff60003800000 */
[----:B------:R-:W-:Y:S01]  /*6350*/  ISETP.NE.U32.AND P2, PT, R76, RZ, PT ;  /* 0x000000ff4c00720c */ /* 0x000fe20003f45070 */
[----:B------:R-:W1:Y:S01]  /*6360*/  LDCU.64 UR4, c[0x0][0x358] ;  /* 0x00006b00ff0477ac */ /* 0x000e620008000a00 */
[----:B------:R-:W-:Y:S02]  /*6370*/  IMAD.MOV.U32 R90, RZ, RZ, 0x1 ;  /* 0x00000001ff5a7424 */ /* 0x000fe400078e00ff */
[----:B------:R-:W-:Y:S11]  /*6380*/  ISETP.NE.AND.EX P2, PT, R77, RZ, PT, P2 ;  /* 0x000000ff4d00720c */ /* 0x000ff60003f45320 */
[----:B------:R-:W-:Y:S02]  /*6390*/  @!UPT UIADD3 URZ, UPT, UPT, URZ, URZ, URZ ;  /* 0x000000fffffff290 */ /* 0x000fe4000fffe0ff */
[----:B------:R-:W2:Y:S01]  /*63a0*/  @P2 LDC.64 R4, c[0x0][0x988] ;  /* 0x00026200ff042b82 */ /* 0x000ea20000000a00 */
[----:B------:R-:W-:Y:S04]  /*63b0*/  @P2 IMAD R0, R17, R78, RZ ;  /* 0x0000004e11002224 */ /* 0x000fe800078e02ff */
[----:B--2---:R-:W-:Y:S04]  /*63c0*/  @P2 IMAD.WIDE R4, R0, 0x4, R4 ;  /* 0x0000000400042825 */ /* 0x004fe800078e0204 */
[----:B------:R-:W-:Y:S01]  /*63d0*/  HFMA2 R0, -RZ, RZ, 0, 5.9604644775390625e-08 ;  /* 0x00000001ff007431 */ /* 0x000fe200000001ff */
[----:B-1---5:R1:W5:Y:S04]  /*63e0*/  @P2 LDG.E R41, desc[UR4][R4.64] ;  /* 0x0000000404292981 */ /* 0x022368000c1e1900 */
[----:B------:R-:W-:Y:S01]  /*63f0*/  @!P2 PRMT R90, R0, 0x7610, R90 ;  /* 0x00007610005aa816 */ /* 0x000fe2000000005a */
[----:B-1----:R-:W2:Y:S06]  /*6400*/  @!P2 LDC R41, c[0x0][0x980] ;  /* 0x00026000ff29ab82 */ /* 0x002eac0000000800 */
.L_x_89:
[----:B------:R-:W-:Y:S05]  /*6410*/  BRA.U !UP0, `(.L_x_90) ;  /* 0x00000001082c7547 */ /* 0x000fea000b800000 */
[----:B------:R-:W-:Y:S02]  /*6420*/  R2UR UR5, R93 ;  /* 0x000000005d0572ca */ /* 0x000fe400000e0000 */
[----:B------:R-:W-:Y:S11]  /*6430*/  R2UR UR4, R92 ;  /* 0x000000005c0472ca */ /* 0x000ff600000e0000 */
[----:B------:R-:W-:Y:S04]  /*6440*/  ISETP.NE.U32.AND P2, PT, RZ, UR5, PT ;  /* 0x00000005ff007c0c */ /* 0x000fe8000bf45070 */
[----:B------:R-:W-:Y:S01]  /*6450*/  ISETP.NE.AND.EX P2, PT, RZ, UR4, PT, P2 ;  /* 0x00000004ff007c0c */ /* 0x000fe2000bf45320 */
[----:B------:R-:W1:Y:S11]  /*6460*/  LDCU.64 UR4, c[0x0][0x358] ;  /* 0x00006b00ff0477ac */ /* 0x000e760008000a00 */
[----:B------:R-:W-:Y:S01]  /*6470*/  @!UPT UIADD3 URZ, UPT, UPT, URZ, URZ, URZ ;  /* 0x000000fffffff290 */ /* 0x000fe2000fffe0ff */
[----:B------:R-:W3:Y:S01]  /*6480*/  @P2 LDC.64 R4, c[0x0][0x9a8] ;  /* 0x00026a00ff042b82 */ /* 0x000ee20000000a00 */
[----:B------:R-:W-:Y:S04]  /*6490*/  @P2 IMAD R3, R17, UR60, RZ ;  /* 0x0000003c11032c24 */ /* 0x000fe8000f8e02ff */
[----:B---3--:R-:W-:Y:S05]  /*64a0*/  @P2 IMAD.WIDE R4, R3, 0x4, R4 ;  /* 0x0000000403042825 */ /* 0x008fea00078e0204 */
[----:B-1---5:R1:W5:Y:S02]  /*64b0*/  @P2 LDG.E R38, desc[UR4][R4.64] ;  /* 0x0000000404262981 */ /* 0x022364000c1e1900 */
[----:B-1----:R-:W3:Y:S02]  /*64c0*/  @!P2 LDC R38, c[0x0][0x9a0] ;  /* 0x00026800ff26ab82 */ /* 0x002ee40000000800 */
.L_x_90:
[----:B--2--5:R-:W-:Y:S01]  /*64d0*/  FSETP.NEU.AND P2, PT, R41, RZ, PT ;  /* 0x000000ff2900720b */ /* 0x024fe20003f4d000 */
[----:B------:R-:W1:Y:S01]  /*64e0*/  LDCU.128 UR12, c[0x0][0xb90] ;  /* 0x00017200ff0c77ac */ /* 0x000e620008000c00 */
[----:B------:R-:W-:Y:S01]  /*64f0*/  SEL R5, RZ, 0xffffffff, P1 ;  /* 0xffffffffff057807 */ /* 0x000fe20000800000 */
[----:B------:R-:W-:Y:S01]  /*6500*/  IMAD.SHL.U32 R118, R46, 0x2000, RZ ;  /* 0x000020002e767824 */ /* 0x000fe200078e00ff */
[----:B------:R-:W-:Y:S01]  /*6510*/  @P6 LOP3.LUT P1, RZ, R90, 0xff, RZ, 0xc0, !PT ;  /* 0x000000ff5aff6812 */ /* 0x000fe2000782c0ff */
[----:B------:R-:W-:Y:S01]  /*6520*/  IMAD.SHL.U32 R101, R104, 0x10, RZ ;  /* 0x0000001068657824 */ /* 0x000fe200078e00ff */
[----:B------:R-:W-:Y:S01]  /*6530*/  @P6 SEL R4, RZ, 0xffffffff, P2 ;  /* 0xffffffffff046807 */ /* 0x000fe20001000000 */
[----:B------:R-:W-:Y:S01]  /*6540*/  IMAD.IADD R116, R107, 0x1, R118 ;  /* 0x000000016b747824 */ /* 0x000fe200078e0276 */
[----:B------:R-:W-:Y:S01]  /*6550*/  LOP3.LUT R47, R88, 0x1, RZ, 0x3c, !PT ;  /* 0x00000001582f7812 */ /* 0x000fe200078e3cff */
[----:B------:R-:W2:Y:S01]  /*6560*/  LDCU UR11, c[0x0][0xba0] ;  /* 0x00017400ff0b77ac */ /* 0x000ea20008000800 */
[----:B------:R-:W-:Y:S01]  /*6570*/  @P0 SEL R4, R5, R4, !P1 ;  /* 0x0000000405040207 */ /* 0x000fe20004800000 */
[----:B------:R-:W-:Y:S01]  /*6580*/  IMAD.SHL.U32 R100, R99, 0x10, RZ ;  /* 0x0000001063647824 */ /* 0x000fe200078e00ff */
[----:B------:R-:W-:Y:S01]  /*6590*/  LEA R0, R46, UR49, 0x3 ;  /* 0x000000312e007c11 */ /* 0x000fe2000f8e18ff */
[----:B------:R-:W-:Y:S01]  /*65a0*/  USHF.L.U32 UR8, UR50, 0x7, URZ ;  /* 0x0000000732087899 */ /* 0x000fe200080006ff */
[----:B------:R-:W-:Y:S01]  /*65b0*/  @P6 LOP3.LUT R4, R4, 0x1, RZ, 0xc0, !PT ;  /* 0x0000000104046812 */ /* 0x000fe200078ec0ff */
[----:B------:R-:W-:Y:S01]  /*65c0*/  IMAD.IADD R115, R116, 0x1, R101 ;  /* 0x0000000174737824 */ /* 0x000fe200078e0265 */
[----:B------:R-:W-:Y:S01]  /*65d0*/  LEA R102, R36, UR49, 0x3 ;  /* 0x0000003124667c11 */ /* 0x000fe2000f8e18ff */
[----:B------:R-:W-:Y:S01]  /*65e0*/  BSSY B1, `(.L_x_91) ;  /* 0x0000053000017945 */ /* 0x000fe20003800000 */
[----:B------:R-:W-:Y:S01]  /*65f0*/  ISETP.NE.U32.OR P5, PT, R4, 0x1, !P6 ;  /* 0x000000010400780c */ /* 0x000fe200077a5470 */
[----:B------:R-:W-:Y:S01]  /*6600*/  IMAD.U32 R111, RZ, RZ, UR8 ;  /* 0x00000008ff6f7e24 */ /* 0x000fe2000f8e00ff */
[----:B------:R-:W-:Y:S01]  /*6610*/  SHF.L.U32 R3, R87, 0x1f, RZ ;  /* 0x0000001f57037819 */ /* 0x000fe200000006ff */
[----:B------:R-:W-:Y:S01]  /*6620*/  IMAD.MOV.U32 R117, RZ, RZ, 0x1 ;  /* 0x00000001ff757424 */ /* 0x000fe200078e00ff */
[----:B------:R-:W-:Y:S01]  /*6630*/  R2UR UR4, R96 ;  /* 0x00000000600472ca */ /* 0x000fe200000e0000 */
[----:B------:R-:W-:Y:S01]  /*6640*/  IMAD.IADD R39, R37, 0x1, R2 ;  /* 0x0000000125277824 */ /* 0x000fe200078e0202 */
[----:B------:R-:W-:Y:S01]  /*6650*/  R2UR UR6, R95 ;  /* 0x000000005f0672ca */ /* 0x000fe200000e0000 */
[----:B------:R-:W-:Y:S01]  /*6660*/  IMAD.MOV.U32 R120, RZ, RZ, R46 ;  /* 0x000000ffff787224 */ /* 0x000fe200078e002e */
[----:B------:R-:W-:Y:S02]  /*6670*/  R2UR UR10, R97 ;  /* 0x00000000610a72ca */ /* 0x000fe400000e0000 */
[----:B------:R-:W-:Y:S02]  /*6680*/  CS2R R74, SRZ ;  /* 0x00000000004a7805 */ /* 0x000fe4000001ff00 */
[----:B------:R-:W-:Y:S02]  /*6690*/  R2UR UR9, R94 ;  /* 0x000000005e0972ca */ /* 0x000fe400000e0000 */
[----:B------:R-:W-:Y:S02]  /*66a0*/  CS2R R72, SRZ ;  /* 0x0000000000487805 */ /* 0x000fe4000001ff00 */
[----:B------:R-:W-:Y:S02]  /*66b0*/  LOP3.LUT P4, R112, R90, 0xff, RZ, 0xc0, !PT ;  /* 0x000000ff5a707812 */ /* 0x000fe4000788c0ff */
[----:B------:R-:W-:Y:S02]  /*66c0*/  CS2R R66, SRZ ;  /* 0x0000000000427805 */ /* 0x000fe4000001ff00 */
[----:B------:R-:W-:Y:S02]  /*66d0*/  @P5 SHF.L.U32 R9, R47, 0x1f, RZ ;  /* 0x0000001f2f095819 */ /* 0x000fe400000006ff */
[----:B------:R-:W-:Y:S02]  /*66e0*/  CS2R R64, SRZ ;  /* 0x0000000000407805 */ /* 0x000fe4000001ff00 */
[----:B------:R-:W-:Y:S01]  /*66f0*/  SEL R4, RZ, 0xffffffff, P2 ;  /* 0xffffffffff047807 */ /* 0x000fe20001000000 */
[----:B------:R-:W-:Y:S01]  /*6700*/  UIMAD.WIDE.U32 UR4, UR8, UR4, URZ ;  /* 0x00000004080472a5 */ /* 0x000fe2000f8e00ff */
[----:B------:R-:W4:Y:S01]  /*6710*/  @P5 SYNCS.PHASECHK.TRANS64.TRYWAIT P1, [R0+URZ+0x100], R9 ;  /* 0x00010009000055a7 */ /* 0x000f2200080211ff */
[----:B------:R-:W-:Y:S02]  /*6720*/  P2R R113, PR, RZ, 0x20 ;  /* 0x00000020ff717803 */ /* 0x000fe40000000000 */
[----:B------:R-:W-:Y:S01]  /*6730*/  CS2R R58, SRZ ;  /* 0x00000000003a7805 */ /* 0x000fe2000001ff00 */
[----:B------:R-:W-:Y:S01]  /*6740*/  UISETP.NE.AND UP0, UPT, UR10, 0x1, UPT ;  /* 0x000000010a00788c */ /* 0x000fe2000bf05270 */
[----:B------:R-:W-:Y:S01]  /*6750*/  IMAD.IADD R114, R116, 0x1, R100 ;  /* 0x0000000174727824 */ /* 0x000fe200078e0264 */
[----:B------:R-:W-:Y:S01]  /*6760*/  USHF.R.U32.HI UR5, URZ, UR6, UR5 ;  /* 0x00000006ff057299 */ /* 0x000fe20008011605 */
[----:B------:R-:W-:Y:S01]  /*6770*/  IMAD.IADD R103, R106, 0x1, R115 ;  /* 0x000000016a677824 */ /* 0x000fe200078e0273 */
[----:B------:R-:W-:Y:S02]  /*6780*/  @P3 SEL R4, R5, R4, !P4 ;  /* 0x0000000405043207 */ /* 0x000fe40006000000 */
[----:B------:R-:W-:Y:S01]  /*6790*/  CS2R R56, SRZ ;  /* 0x0000000000387805 */ /* 0x000fe2000001ff00 */
[----:B------:R-:W-:Y:S01]  /*67a0*/  USEL UR5, UR8, UR5, !UP0 ;  /* 0x0000000508057287 */ /* 0x000fe2000c000000 */
[----:B------:R-:W-:Y:S01]  /*67b0*/  CS2R R50, SRZ ;  /* 0x0000000000327805 */ /* 0x000fe2000001ff00 */
[----:B------:R-:W-:Y:S01]  /*67c0*/  UISETP.NE.AND UP0, UPT, UR9, 0x1, UPT ;  /* 0x000000010900788c */ /* 0x000fe2000bf05270 */
[----:B------:R-:W-:Y:S02]  /*67d0*/  LOP3.LUT R4, R4, 0x1, RZ, 0xc0, !PT ;  /* 0x0000000104047812 */ /* 0x000fe400078ec0ff */
[----:B------:R-:W-:Y:S01]  /*67e0*/  CS2R R48, SRZ ;  /* 0x0000000000307805 */ /* 0x000fe2000001ff00 */
[----:B------:R-:W-:Y:S01]  /*67f0*/  IMAD R6, RZ, RZ, -UR5 ;  /* 0x80000005ff067e24 */ /* 0x000fe2000f8e02ff */
[----:B------:R2:W3:Y:S01]  /*6800*/  SYNCS.PHASECHK.TRANS64.TRYWAIT P0, [R102+URZ+0x150], R3 ;  /* 0x00015003660075a7 */ /* 0x0004e200080011ff */
[----:B------:R-:W-:Y:S01]  /*6810*/  IMAD.U32 R110, RZ, RZ, UR5 ;  /* 0x00000005ff6e7e24 */ /* 0x000fe2000f8e00ff */
[----:B-1----:R-:W-:Y:S01]  /*6820*/  UIMAD.WIDE.U32 UR6, UR5, UR12, URZ ;  /* 0x0000000c050672a5 */ /* 0x002fe2000f8e00ff */
[----:B------:R-:W-:Y:S06]  /*6830*/  IMAD R111, R6, UR10, R111 ;  /* 0x0000000a066f7c24 */ /* 0x000fec000f8e026f */
[----:B------:R-:W-:Y:S02]  /*6840*/  UMOV UR4, UR7 ;  /* 0x0000000700047c82 */ /* 0x000fe40008000000 */
[----:B------:R-:W-:Y:S04]  /*6850*/  USHF.R.U32.HI UR4, URZ, UR13, UR4 ;  /* 0x0000000dff047299 */ /* 0x000fe80008011604 */
[----:B------:R-:W-:Y:S02]  /*6860*/  USEL UR4, UR5, UR4, !UP0 ;  /* 0x0000000405047287 */ /* 0x000fe4000c000000 */
[----:B------:R-:W-:Y:S02]  /*6870*/  UISETP.NE.AND UP0, UPT, UR14, 0x1, UPT ;  /* 0x000000010e00788c */ /* 0x000fe4000bf05270 */
[----:B------:R-:W-:Y:S02]  /*6880*/  UIMAD.WIDE.U32 UR6, UR4, UR15, URZ ;  /* 0x0000000f040672a5 */ /* 0x000fe4000f8e00ff */
[----:B------:R-:W-:Y:S02]  /*6890*/  IMAD.U32 R109, RZ, RZ, UR4 ;  /* 0x00000004ff6d7e24 */ /* 0x000fe4000f8e00ff */
[----:B------:R-:W-:Y:S01]  /*68a0*/  PLOP3.LUT P2, PT, PT, PT, UP0, 0x80, 0x8 ;  /* 0x000000000008781c */ /* 0x000fe20003f4f008 */
[----:B------:R-:W-:Y:S02]  /*68b0*/  IMAD R7, RZ, RZ, -UR4 ;  /* 0x80000004ff077e24 */ /* 0x000fe4000f8e02ff */
[----:B------:R-:W-:Y:S01]  /*68c0*/  UMOV UR6, UR7 ;  /* 0x0000000700067c82 */ /* 0x000fe20008000000 */
[----:B------:R-:W-:Y:S01]  /*68d0*/  IMAD.U32 R108, RZ, RZ, UR4 ;  /* 0x00000004ff6c7e24 */ /* 0x000fe2000f8e00ff */
[----:B--2---:R-:W-:Y:S01]  /*68e0*/  USHF.R.U32.HI UR6, URZ, UR11, UR6 ;  /* 0x0000000bff067299 */ /* 0x004fe20008011606 */
[----:B------:R-:W-:Y:S05]  /*68f0*/  IMAD R110, R7, UR9, R110 ;  /* 0x00000009076e7c24 */ /* 0x000fea000f8e026e */
[----:B------:R-:W-:Y:S02]  /*6900*/  SEL R109, R109, UR6, !P2 ;  /* 0x000000066d6d7c07 */ /* 0x000fe4000d000000 */
[----:B------:R-:W-:Y:S03]  /*6910*/  ISETP.NE.U32.AND P2, PT, R4, 0x1, PT ;  /* 0x000000010400780c */ /* 0x000fe60003f45070 */
[----:B------:R-:W-:Y:S01]  /*6920*/  IMAD.MOV R5, RZ, RZ, -R109 ;  /* 0x000000ffff057224 */ /* 0x000fe200078e0a6d */
[----:B------:R-:W-:Y:S03]  /*6930*/  P2R R119, PR, RZ, 0x4 ;  /* 0x00000004ff777803 */ /* 0x000fe60000000000 */
[----:B------:R-:W-:Y:S01]  /*6940*/  IMAD R108, R5, UR14, R108 ;  /* 0x0000000e056c7c24 */ /* 0x000fe2000f8e026c */
[----:B----4-:R-:W-:Y:S01]  /*6950*/  @P5 SEL R117, RZ, 0x1, !P1 ;  /* 0x00000001ff755807 */ /* 0x010fe20004800000 */
[----:B------:R-:W-:Y:S06]  /*6960*/  @!P5 BRA `(.L_x_92) ;  /* 0x000000000068d947 */ /* 0x000fec0003800000 */
[----:B------:R-:W-:Y:S01]  /*6970*/  ISETP.NE.AND P1, PT, R117, RZ, PT ;  /* 0x000000ff7500720c */ /* 0x000fe20003f25270 */
[----:B------:R-:W-:Y:S01]  /*6980*/  BSSY B0, `(.L_x_93) ;  /* 0x000000d000007945 */ /* 0x000fe20003800000 */
[----:B------:R-:W-:Y:S02]  /*6990*/  CS2R R50, SRZ ;  /* 0x0000000000327805 */ /* 0x000fe4000001ff00 */
[----:B------:R-:W-:Y:S02]  /*69a0*/  CS2R R48, SRZ ;  /* 0x0000000000307805 */ /* 0x000fe4000001ff00 */
[----:B------:R-:W-:Y:S02]  /*69b0*/  CS2R R58, SRZ ;  /* 0x00000000003a7805 */ /* 0x000fe4000001ff00 */
[----:B------:R-:W-:Y:S02]  /*69c0*/  CS2R R56, SRZ ;  /* 0x0000000000387805 */ /* 0x000fe4000001ff00 */
[----:B------:R-:W-:Y:S02]  /*69d0*/  CS2R R66, SRZ ;  /* 0x0000000000427805 */ /* 0x000fe4000001ff00 */
[----:B------:R-:W-:Y:S02]  /*69e0*/  CS2R R64, SRZ ;  /* 0x0000000000407805 */ /* 0x000fe4000001ff00 */
[----:B------:R-:W-:Y:S02]  /*69f0*/  CS2R R74, SRZ ;  /* 0x00000000004a7805 */ /* 0x000fe4000001ff00 */
[----:B------:R-:W-:Y:S01]  /*6a00*/  CS2R R72, SRZ ;  /* 0x0000000000487805 */ /* 0x000fe2000001ff00 */
[----:B------:R-:W-:Y:S06]  /*6a10*/  @P1 BRA `(.L_x_94) ;  /* 0x00000000000c1947 */ /* 0x000fec0003800000 */
[----:B------:R-:W-:Y:S04]  /*6a20*/  SHF.L.U32 R5, R47, 0x1f, RZ ;  /* 0x0000001f2f057819 */ /* 0x000fe800000006ff */
[----:B------:R-:W1:Y:S02]  /*6a30*/  SYNCS.PHASECHK.TRANS64.TRYWAIT P1, [R0+URZ+0x100], R5 ;  /* 0x00010005000075a7 */ /* 0x000e6400080211ff */
[----:B-1----:R-:W-:Y:S05]  /*6a40*/  @!P1 BRA `(.L_x_95) ;  /* 0x0000002800449947 */ /* 0x002fea0003800000 */
.L_x_94:
[----:B------:R-:W-:Y:S05]  /*6a50*/  BSYNC B0 ;  /* 0x0000000000007941 */ /* 0x000fea0003800000 */
.L_x_93:
[----:B------:R-:W-:Y:S01]  /*6a60*/  ISETP.NE.AND P1, PT, R119, RZ, PT ;  /* 0x000000ff7700720c */ /* 0x000fe20003f25270 */
[----:B------:R-:W-:Y:S11]  /*6a70*/  VIADD R120, R46, 0x1 ;  /* 0x000000012e787836 */ /* 0x000ff60000000000 */
[----:B------:R-:W-:Y:S01]  /*6a80*/  @!UPT UIADD3 URZ, UPT, UPT, URZ, URZ, URZ ;  /* 0x000000fffffff290 */ /* 0x000fe2000fffe0ff */
[----:B------:R2:W4:Y:S04]  /*6a90*/  @P1 LDS.128 R48, [R116] ;  /* 0x0000000074301984 */ /* 0x0005280000000c00 */
[----:B------:R2:W2:Y:S04]  /*6aa0*/  @P1 LDS.128 R56, [R115+0x10] ;  /* 0x0000100073381984 */ /* 0x0004a80000000c00 */
[----:B------:R2:W2:Y:S04]  /*6ab0*/  @P1 LDS.128 R64, [R114+0x20] ;  /* 0x0000200072401984 */ /* 0x0004a80000000c00 */
[----:B------:R2:W2:Y:S01]  /*6ac0*/  @P1 LDS.128 R72, [R103+0x10] ;  /* 0x0000100067481984 */ /* 0x0004a20000000c00 */
[C---:B------:R-:W-:Y:S04]  /*6ad0*/  ISETP.NE.AND P1, PT, R120.reuse, 0x3, PT ;  /* 0x000000037800780c */ /* 0x040fe80003f25270 */
[----:B-1----:R-:W-:Y:S02]  /*6ae0*/  SEL R0, RZ, 0x1, P1 ;  /* 0x00000001ff007807 */ /* 0x002fe40000800000 */
[----:B------:R-:W-:Y:S02]  /*6af0*/  SEL R120, R120, RZ, P1 ;  /* 0x000000ff78787207 */ /* 0x000fe40000800000 */
[----:B------:R-:W-:Y:S02]  /*6b00*/  LOP3.LUT R47, R47, R0, RZ, 0x3c, !PT ;  /* 0x000000002f2f7212 */ /* 0x000fe400078e3cff */
.L_x_92:
[----:B------:R-:W-:Y:S05]  /*6b10*/  BSYNC B1 ;  /* 0x0000000000017941 */ /* 0x000fea0003800000 */
.L_x_91:
[----:B------:R-:W-:Y:S04]  /*6b20*/  SHF.R.U32.HI R0, RZ, 0x15, R39 ;  /* 0x00000015ff007819 */ /* 0x000fe80000011627 */
[----:B------:R-:W-:Y:S01]  /*6b30*/  LOP3.LUT P1, RZ, R0, 0x3, R91, 0x48, !PT ;  /* 0x0000000300ff7812 */ /* 0x000fe2000782485b */
[----:B------:R-:W-:Y:S01]  /*6b40*/  @!UPT UIADD3 URZ, UPT, UPT, URZ, URZ, URZ ;  /* 0x000000fffffff290 */ /* 0x000fe2000fffe0ff */
[----:B---3--:R-:W-:Y:S11]  /*6b50*/  @P0 BRA `(.L_x_96) ;  /* 0x0000000000080947 */ /* 0x008ff60003800000 */
[----:B------:R-:W1:Y:S02]  /*6b60*/  SYNCS.PHASECHK.TRANS64.TRYWAIT P0, [R102+URZ+0x150], R3 ;  /* 0x00015003660075a7 */ /* 0x000e6400080011ff */
[----:B-1----:R-:W-:Y:S05]  /*6b70*/  @!P0 BRA `(.L_x_97) ;  /* 0x00000028000c8947 */ /* 0x002fea0003800000 */
.L_x_96:
[----:B------:R-:W-:Y:S05]  /*6b80*/  @!P1 BRA `(.L_x_98) ;  /* 0x0000000000409947 */ /* 0x000fea0003800000 */
[----:B------:R-:W3:Y:S01]  /*6b90*/  LDCU.64 UR8, c[0x4][0x70] ;  /* 0x01000e00ff0877ac */ /* 0x000ee20008000a00 */
[----:B-1----:R-:W-:Y:S01]  /*6ba0*/  MOV R3, 0x0 ;  /* 0x0000000000037802 */ /* 0x002fe20000000f00 */
[----:B------:R-:W-:Y:S02]  /*6bb0*/  HFMA2 R12, -RZ, RZ, 0, 5.9604644775390625e-08 ;  /* 0x00000001ff0c7431 */ /* 0x000fe400000001ff */
[----:B------:R-:W-:Y:S02]  /*6bc0*/  IMAD.MOV.U32 R8, RZ, RZ, 0x192 ;  /* 0x00000192ff087424 */ /* 0x000fe400078e00ff */
[----:B------:R-:W-:Y:S01]  /*6bd0*/  IMAD.MOV.U32 R13, RZ, RZ, RZ ;  /* 0x000000ffff0d7224 */ /* 0x000fe200078e00ff */
[----:B------:R-:W1:Y:S01]  /*6be0*/  LDCU.64 UR6, c[0x4][0x78] ;  /* 0x01000f00ff0677ac */ /* 0x000e620008000a00 */
[----:B------:R-:W2:Y:S01]  /*6bf0*/  LDC.64 R2, c[0x4][R3] ;  /* 0x0100000003027b82 */ /* 0x000ea20000000a00 */
[----:B------:R-:W5:Y:S01]  /*6c00*/  LDCU.64 UR4, c[0x4][0x10] ;  /* 0x01000200ff0477ac */ /* 0x000f620008000a00 */
[----:B---3--:R-:W-:Y:S01]  /*6c10*/  MOV R5, UR9 ;  /* 0x0000000900057c02 */ /* 0x008fe20008000f00 */
[----:B------:R-:W-:Y:S01]  /*6c20*/  IMAD.U32 R4, RZ, RZ, UR8 ;  /* 0x00000008ff047e24 */ /* 0x000fe2000f8e00ff */
[----:B-1----:R-:W-:Y:S01]  /*6c30*/  MOV R7, UR7 ;  /* 0x0000000700077c02 */ /* 0x002fe20008000f00 */
[----:B------:R-:W-:Y:S01]  /*6c40*/  IMAD.U32 R6, RZ, RZ, UR6 ;  /* 0x00000006ff067e24 */ /* 0x000fe2000f8e00ff */
[----:B-----5:R-:W-:Y:S01]  /*6c50*/  MOV R11, UR5 ;  /* 0x00000005000b7c02 */ /* 0x020fe20008000f00 */
[----:B------:R-:W-:Y:S02]  /*6c60*/  IMAD.U32 R10, RZ, RZ, UR4 ;  /* 0x00000004ff0a7e24 */ /* 0x000fe4000f8e00ff */
[----:B------:R-:W-:Y:S07]  /*6c70*/  LEPC R20, `(.L_x_98) ;  /* 0x000000001014794e */ /* 0x000fee0000000000 */
[----:B--2-4-:R-:W-:Y:S05]  /*6c80*/  CALL.ABS.NOINC R2 ;  /* 0x0000000002007343 */ /* 0x014fea0003c00000 */
.L_x_98:
[C---:B----4-:R-:W-:Y:S01]  /*6c90*/  SHF.L.U32 R40, R48.reuse, 0x10, RZ ;  /* 0x0000001030287819 */ /* 0x050fe200000006ff */
[----:B------:R-:W-:Y:S05]  /*6ca0*/  WARPSYNC.ALL ;  /* 0x0000000000007948 */ /* 0x000fea0003800000 */
[----:B------:R-:W-:Y:S01]  /*6cb0*/  R2UR UR4, R39 ;  /* 0x00000000270472ca */ /* 0x000fe200000e0000 */
[----:B------:R-:W-:Y:S01]  /*6cc0*/  BSSY.RECONVERGENT B0, `(.L_x_99) ;  /* 0x000008a000007945 */ /* 0x000fe20003800200 */
[----:B------:R-:W-:Y:S02]  /*6cd0*/  LOP3.LUT R43, R48, 0xffff0000, RZ, 0xc0, !PT ;  /* 0xffff0000302b7812 */ /* 0x000fe400078ec0ff */
[----:B------:R-:W-:Y:S02]  /*6ce0*/  LOP3.LUT R42, R49, 0xffff0000, RZ, 0xc0, !PT ;  /* 0xffff0000312a7812 */ /* 0x000fe400078ec0ff */
[----:B------:R-:W-:Y:S02]  /*6cf0*/  SHF.L.U32 R45, R51, 0x10, RZ ;  /* 0x00000010332d7819 */ /* 0x000fe400000006ff */
[----:B--2---:R-:W-:Y:S02]  /*6d00*/  LOP3.LUT R44, R75, 0xffff0000, RZ, 0xc0, !PT ;  /* 0xffff00004b2c7812 */ /* 0x004fe400078ec0ff */
[----:B------:R-:W-:Y:S02]  /*6d10*/  ISETP.NE.AND P0, PT, R89, RZ, PT ;  /* 0x000000ff5900720c */ /* 0x000fe40003f05270 */
[----:B------:R-:W-:Y:S01]  /*6d20*/  IADD3 R46, PT, PT, R46, 0x1, RZ ;  /* 0x000000012e2e7810 */ /* 0x000fe20007ffe0ff */
[----:B------:R-:W2:Y:S02]  /*6d30*/  LDTM.x32 R4, tmem[UR4] ;  /* 0x00000004000479ee */ /* 0x000ea400082c0000 */
[C---:B--2---:R-:W-:Y:S01]  /*6d40*/  FMUL R0, R38.reuse, R4 ;  /* 0x0000000426007220 */ /* 0x044fe20000400000 */
[C---:B------:R-:W-:Y:S01]  /*6d50*/  FMUL R2, R38.reuse, R5 ;  /* 0x0000000526027220 */ /* 0x040fe20000400000 */
[C---:B-1----:R-:W-:Y:S01]  /*6d60*/  FMUL R3, R38.reuse, R6 ;  /* 0x0000000626037220 */ /* 0x042fe20000400000 */
[----:B------:R-:W-:Y:S01]  /*6d70*/  FMUL R7, R38, R7 ;  /* 0x0000000726077220 */ /* 0x000fe20000400000 */
[----:B------:R-:W-:Y:S01]  /*6d80*/  FFMA R0, R41, R40, R0 ;  /* 0x0000002829007223 */ /* 0x000fe20000000000 */
[----:B------:R-:W-:Y:S01]  /*6d90*/  SHF.L.U32 R40, R49, 0x10, RZ ;  /* 0x0000001031287819 */ /* 0x000fe200000006ff */
[C---:B------:R-:W-:Y:S01]  /*6da0*/  FFMA R2, R41.reuse, R43, R2 ;  /* 0x0000002b29027223 */ /* 0x040fe20000000002 */
[----:B------:R-:W-:Y:S01]  /*6db0*/  SHF.L.U32 R43, R50, 0x10, RZ ;  /* 0x00000010322b7819 */ /* 0x000fe200000006ff */
[C---:B------:R-:W-:Y:S01]  /*6dc0*/  FMUL R4, R38.reuse, R8 ;  /* 0x0000000826047220 */ /* 0x040fe20000400000 */
[----:B------:R-:W-:Y:S01]  /*6dd0*/  FMUL R5, R38, R9 ;  /* 0x0000000926057220 */ /* 0x000fe20000400000 */
[C---:B------:R-:W-:Y:S01]  /*6de0*/  FFMA R3, R41.reuse, R40, R3 ;  /* 0x0000002829037223 */ /* 0x040fe20000000003 */
[----:B------:R-:W-:Y:S01]  /*6df0*/  LOP3.LUT R40, R50, 0xffff0000, RZ, 0xc0, !PT ;  /* 0xffff000032287812 */ /* 0x000fe200078ec0ff */
[----:B------:R-:W-:Y:S01]  /*6e00*/  FFMA R7, R41, R42, R7 ;  /* 0x0000002a29077223 */ /* 0x000fe20000000007 */
[----:B------:R-:W-:Y:S01]  /*6e10*/  LOP3.LUT R42, R51, 0xffff0000, RZ, 0xc0, !PT ;  /* 0xffff0000332a7812 */ /* 0x000fe200078ec0ff */
[----:B------:R-:W-:Y:S01]  /*6e20*/  FMUL R6, R38, R10 ;  /* 0x0000000a26067220 */ /* 0x000fe20000400000 */
[----:B------:R-:W-:Y:S01]  /*6e30*/  F2FP.BF16.F32.PACK_AB R52, R2, R0 ;  /* 0x000000000234723e */ /* 0x000fe200000010ff */
[----:B------:R-:W-:Y:S01]  /*6e40*/  FMUL R11, R38, R11 ;  /* 0x0000000b260b7220 */ /* 0x000fe20000400000 */
[----:B------:R-:W-:Y:S01]  /*6e50*/  F2FP.BF16.F32.PACK_AB R53, R7, R3 ;  /* 0x000000030735723e */ /* 0x000fe200000010ff */
[----:B------:R-:W-:Y:S01]  /*6e60*/  FFMA R4, R41, R43, R4 ;  /* 0x0000002b29047223 */ /* 0x000fe20000000004 */
[----:B------:R-:W-:Y:S01]  /*6e70*/  SHF.L.U32 R43, R57, 0x10, RZ ;  /* 0x00000010392b7819 */ /* 0x000fe200000006ff */
[C---:B------:R-:W-:Y:S01]  /*6e80*/  FFMA R5, R41.reuse, R40, R5 ;  /* 0x0000002829057223 */ /* 0x040fe20000000005 */
[C---:B------:R-:W-:Y:S01]  /*6e90*/  SHF.L.U32 R40, R56.reuse, 0x10, RZ ;  /* 0x0000001038287819 */ /* 0x040fe200000006ff */
[----:B------:R-:W-:Y:S01]  /*6ea0*/  FFMA R6, R41, R45, R6 ;  /* 0x0000002d29067223 */ /* 0x000fe20000000006 */
[----:B------:R-:W-:Y:S01]  /*6eb0*/  SHF.L.U32 R45, R59, 0x10, RZ ;  /* 0x000000103b2d7819 */ /* 0x000fe200000006ff */
[----:B------:R-:W-:Y:S01]  /*6ec0*/  FFMA R11, R41, R42, R11 ;  /* 0x0000002a290b7223 */ /* 0x000fe2000000000b */
[----:B------:R-:W-:Y:S01]  /*6ed0*/  LOP3.LUT R42, R56, 0xffff0000, RZ, 0xc0, !PT ;  /* 0xffff0000382a7812 */ /* 0x000fe200078ec0ff */
[C---:B------:R-:W-:Y:S01]  /*6ee0*/  FMUL R8, R38.reuse, R12 ;  /* 0x0000000c26087220 */ /* 0x040fe20000400000 */
[----:B------:R-:W-:Y:S01]  /*6ef0*/  F2FP.BF16.F32.PACK_AB R54, R5, R4 ;  /* 0x000000040536723e */ /* 0x000fe200000010ff */
[C---:B------:R-:W-:Y:S01]  /*6f00*/  FMUL R9, R38.reuse, R13 ;  /* 0x0000000d26097220 */ /* 0x040fe20000400000 */
[----:B------:R-:W-:Y:S01]  /*6f10*/  F2FP.BF16.F32.PACK_AB R55, R11, R6 ;  /* 0x000000060b37723e */ /* 0x000fe200000010ff */
[----:B------:R-:W-:Y:S01]  /*6f20*/  FMUL R10, R38, R14 ;  /* 0x0000000e260a7220 */ /* 0x000fe20000400000 */
[----:B------:R-:W-:Y:S01]  /*6f30*/  FFMA R8, R41, R40, R8 ;  /* 0x0000002829087223 */ /* 0x000fe20000000008 */
[----:B------:R-:W-:Y:S01]  /*6f40*/  LOP3.LUT R40, R57, 0xffff0000, RZ, 0xc0, !PT ;  /* 0xffff000039287812 */ /* 0x000fe200078ec0ff */
[C---:B------:R-:W-:Y:S01]  /*6f50*/  FFMA R9, R41.reuse, R42, R9 ;  /* 0x0000002a29097223 */ /* 0x040fe20000000009 */
[----:B------:R-:W-:Y:S01]  /*6f60*/  LOP3.LUT R42, R58, 0xffff0000, RZ, 0xc0, !PT ;  /* 0xffff00003a2a7812 */ /* 0x000fe200078ec0ff */
[----:B------:R-:W-:Y:S01]  /*6f70*/  FMUL R15, R38, R15 ;  /* 0x0000000f260f7220 */ /* 0x000fe20000400000 */
[----:B------:R-:W-:Y:S01]  /*6f80*/  FFMA R10, R41, R43, R10 ;  /* 0x0000002b290a7223 */ /* 0x000fe2000000000a */
[----:B------:R-:W-:Y:S01]  /*6f90*/  SHF.L.U32 R43, R58, 0x10, RZ ;  /* 0x000000103a2b7819 */ /* 0x000fe200000006ff */
[C---:B------:R-:W-:Y:S01]  /*6fa0*/  FMUL R12, R38.reuse, R16 ;  /* 0x00000010260c7220 */ /* 0x040fe20000400000 */
[----:B------:R-:W-:Y:S01]  /*6fb0*/  F2FP.BF16.F32.PACK_AB R60, R9, R8 ;  /* 0x00000008093c723e */ /* 0x000fe200000010ff */
[----:B------:R-:W-:Y:S01]  /*6fc0*/  FFMA R15, R41, R40, R15 ;  /* 0x00000028290f7223 */ /* 0x000fe2000000000f */
[----:B------:R-:W-:Y:S01]  /*6fd0*/  LOP3.LUT R40, R59, 0xffff0000, RZ, 0xc0, !PT ;  /* 0xffff00003b287812 */ /* 0x000fe200078ec0ff */
[C---:B------:R-:W-:Y:S01]  /*6fe0*/  FMUL R13, R38.reuse, R17 ;  /* 0x00000011260d7220 */ /* 0x040fe20000400000 */
[C---:B------:R-:W-:Y:S01]  /*6ff0*/  FMUL R14, R38.reuse, R18 ;  /* 0x00000012260e7220 */ /* 0x040fe20000400000 */
[----:B------:R-:W-:Y:S01]  /*7000*/  FMUL R19, R38, R19 ;  /* 0x0000001326137220 */ /* 0x000fe20000400000 */
[----:B------:R-:W-:Y:S01]  /*7010*/  F2FP.BF16.F32.PACK_AB R61, R15, R10 ;  /* 0x0000000a0f3d723e */ /* 0x000fe200000010ff */
[C---:B------:R-:W-:Y:S01]  /*7020*/  FFMA R12, R41.reuse, R43, R12 ;  /* 0x0000002b290c7223 */ /* 0x040fe2000000000c */
[C---:B------:R-:W-:Y:S01]  /*7030*/  SHF.L.U32 R43, R64.reuse, 0x10, RZ ;  /* 0x00000010402b7819 */ /* 0x040fe200000006ff */
[----:B------:R-:W-:Y:S01]  /*7040*/  FFMA R13, R41, R42, R13 ;  /* 0x0000002a290d7223 */ /* 0x000fe2000000000d */
[----:B------:R-:W-:Y:S01]  /*7050*/  LOP3.LUT R42, R65, 0xffff0000, RZ, 0xc0, !PT ;  /* 0xffff0000412a7812 */ /* 0x000fe200078ec0ff */
[----:B------:R-:W-:Y:S01]  /*7060*/  FFMA R14, R41, R45, R14 ;  /* 0x0000002d290e7223 */ /* 0x000fe2000000000e */
[----:B------:R-:W-:Y:S01]  /*7070*/  SHF.L.U32 R45, R65, 0x10, RZ ;  /* 0x00000010412d7819 */ /* 0x000fe200000006ff */
[----:B------:R1:W-:Y:S01]  /*7080*/  STS.128 [R116], R52 ;  /* 0x0000003474007388 */ /* 0x0003e20000000c00 */
[----:B------:R-:W-:Y:S01]  /*7090*/  F2FP.BF16.F32.PACK_AB R62, R13, R12 ;  /* 0x0000000c0d3e723e */ /* 0x000fe200000010ff */
[----:B------:R-:W-:Y:S01]  /*70a0*/  FFMA R19, R41, R40, R19 ;  /* 0x0000002829137223 */ /* 0x000fe20000000013 */
[----:B------:R-:W-:Y:S01]  /*70b0*/  LOP3.LUT R40, R64, 0xffff0000, RZ, 0xc0, !PT ;  /* 0xffff000040287812 */ /* 0x000fe200078ec0ff */
[C---:B------:R-:W-:Y:S01]  /*70c0*/  FMUL R16, R38.reuse, R20 ;  /* 0x0000001426107220 */ /* 0x040fe20000400000 */
[C---:B------:R-:W-:Y:S01]  /*70d0*/  FMUL R17, R38.reuse, R21 ;  /* 0x0000001526117220 */ /* 0x040fe20000400000 */
[C---:B------:R-:W-:Y:S01]  /*70e0*/  FMUL R18, R38.reuse, R22 ;  /* 0x0000001626127220 */ /* 0x040fe20000400000 */
[----:B------:R-:W-:Y:S01]  /*70f0*/  F2FP.BF16.F32.PACK_AB R63, R19, R14 ;  /* 0x0000000e133f723e */ /* 0x000fe200000010ff */
[----:B------:R-:W-:Y:S01]  /*7100*/  FMUL R23, R38, R23 ;  /* 0x0000001726177220 */ /* 0x000fe20000400000 */
[----:B------:R-:W-:Y:S01]  /*7110*/  FFMA R16, R41, R43, R16 ;  /* 0x0000002b29107223 */ /* 0x000fe20000000010 */
[----:B------:R-:W-:Y:S01]  /*7120*/  SHF.L.U32 R43, R67, 0x10, RZ ;  /* 0x00000010432b7819 */ /* 0x000fe200000006ff */
[C---:B------:R-:W-:Y:S01]  /*7130*/  FFMA R17, R41.reuse, R40, R17 ;  /* 0x0000002829117223 */ /* 0x040fe20000000011 */
[----:B------:R1:W-:Y:S01]  /*7140*/  STS.128 [R115+0x10], R60 ;  /* 0x0000103c73007388 */ /* 0x0003e20000000c00 */
        /* <DEDUP_REMOVED lines=8> */
[C---:B------:R-:W-:Y:S01]  /*71d0*/  FMUL R22, R38.reuse, R26 ;  /* 0x0000001a26167220 */ /* 0x040fe20000400000 */
[----:B------:R-:W-:Y:S01]  /*71e0*/  FFMA R20, R41, R40, R20 ;  /* 0x0000002829147223 */ /* 0x000fe20000000014 */
[----:B------:R-:W-:Y:S01]  /*71f0*/  LOP3.LUT R40, R67, 0xffff0000, RZ, 0xc0, !PT ;  /* 0xffff000043287812 */ /* 0x000fe200078ec0ff */
[C---:B------:R-:W-:Y:S01]  /*7200*/  FFMA R21, R41.reuse, R42, R21 ;  /* 0x0000002a29157223 */ /* 0x040fe20000000015 */
[C---:B------:R-:W-:Y:S01]  /*7210*/  FFMA R22, R41.reuse, R43, R22 ;  /* 0x0000002b29167223 */ /* 0x040fe20000000016 */
[----:B------:R-:W-:Y:S01]  /*7220*/  FMUL R27, R38, R27 ;  /* 0x0000001b261b7220 */ /* 0x000fe20000400000 */
[----:B------:R-:W-:Y:S01]  /*7230*/  SHF.L.U32 R43, R72, 0x10, RZ ;  /* 0x00000010482b7819 */ /* 0x000fe200000006ff */
[----:B------:R-:W-:Y:S01]  /*7240*/  FMUL R24, R38, R28 ;  /* 0x0000001c26187220 */ /* 0x000fe20000400000 */
[----:B------:R-:W-:Y:S01]  /*7250*/  LOP3.LUT R42, R72, 0xffff0000, RZ, 0xc0, !PT ;  /* 0xffff0000482a7812 */ /* 0x000fe200078ec0ff */
[C---:B------:R-:W-:Y:S01]  /*7260*/  FMUL R25, R38.reuse, R29 ;  /* 0x0000001d26197220 */ /* 0x040fe20000400000 */
[C---:B------:R-:W-:Y:S01]  /*7270*/  FMUL R26, R38.reuse, R30 ;  /* 0x0000001e261a7220 */ /* 0x040fe20000400000 */
[C---:B------:R-:W-:Y:S01]  /*7280*/  FFMA R27, R41.reuse, R40, R27 ;  /* 0x00000028291b7223 */ /* 0x040fe2000000001b */
[----:B------:R-:W-:Y:S01]  /*7290*/  FFMA R24, R41, R43, R24 ;  /* 0x0000002b29187223 */ /* 0x000fe20000000018 */
[----:B------:R-:W-:Y:S01]  /*72a0*/  LOP3.LUT R40, R73, 0xffff0000, RZ, 0xc0, !PT ;  /* 0xffff000049287812 */ /* 0x000fe200078ec0ff */
[C---:B------:R-:W-:Y:S01]  /*72b0*/  FFMA R25, R41.reuse, R42, R25 ;  /* 0x0000002a29197223 */ /* 0x040fe20000000019 */
[----:B------:R-:W-:Y:S01]  /*72c0*/  FMUL R31, R38, R31 ;  /* 0x0000001f261f7220 */ /* 0x000fe20000400000 */
[----:B------:R-:W-:Y:S01]  /*72d0*/  SHF.L.U32 R43, R74, 0x10, RZ ;  /* 0x000000104a2b7819 */ /* 0x000fe200000006ff */
[----:B------:R-:W-:Y:S01]  /*72e0*/  FFMA R26, R41, R45, R26 ;  /* 0x0000002d291a7223 */ /* 0x000fe2000000001a */
[----:B------:R-:W-:Y:S01]  /*72f0*/  FMUL R28, R38, R32 ;  /* 0x00000020261c7220 */ /* 0x000fe20000400000 */
[----:B------:R-:W-:Y:S01]  /*7300*/  LOP3.LUT R42, R74, 0xffff0000, RZ, 0xc0, !PT ;  /* 0xffff00004a2a7812 */ /* 0x000fe200078ec0ff */
[C---:B------:R-:W-:Y:S01]  /*7310*/  FMUL R29, R38.reuse, R33 ;  /* 0x00000021261d7220 */ /* 0x040fe20000400000 */
[----:B------:R-:W-:Y:S01]  /*7320*/  SHF.L.U32 R45, R75, 0x10, RZ ;  /* 0x000000104b2d7819 */ /* 0x000fe200000006ff */
[C---:B------:R-:W-:Y:S01]  /*7330*/  FMUL R30, R38.reuse, R34 ;  /* 0x00000022261e7220 */ /* 0x040fe20000400000 */
[----:B------:R-:W-:Y:S01]  /*7340*/  FFMA R31, R41, R40, R31 ;  /* 0x00000028291f7223 */ /* 0x000fe2000000001f */
[----:B------:R-:W-:Y:S01]  /*7350*/  FMUL R35, R38, R35 ;  /* 0x0000002326237220 */ /* 0x000fe20000400000 */
[----:B------:R-:W-:Y:S01]  /*7360*/  F2FP.BF16.F32.PACK_AB R69, R23, R18 ;  /* 0x000000121745723e */ /* 0x000fe200000010ff */
[----:B------:R-:W-:Y:S01]  /*7370*/  FFMA R28, R41, R43, R28 ;  /* 0x0000002b291c7223 */ /* 0x000fe2000000001c */
[----:B------:R-:W-:Y:S01]  /*7380*/  F2FP.BF16.F32.PACK_AB R70, R21, R20 ;  /* 0x000000141546723e */ /* 0x000fe200000010ff */
[----:B------:R-:W-:Y:S01]  /*7390*/  FFMA R29, R41, R42, R29 ;  /* 0x0000002a291d7223 */ /* 0x000fe2000000001d */
[----:B------:R-:W-:Y:S01]  /*73a0*/  F2FP.BF16.F32.PACK_AB R71, R27, R22 ;  /* 0x000000161b47723e */ /* 0x000fe200000010ff */
[C---:B------:R-:W-:Y:S01]  /*73b0*/  FFMA R30, R41.reuse, R45, R30 ;  /* 0x0000002d291e7223 */ /* 0x040fe2000000001e */
[----:B------:R-:W-:Y:S01]  /*73c0*/  FFMA R35, R41, R44, R35 ;  /* 0x0000002c29237223 */ /* 0x000fe20000000023 */
[----:B------:R-:W-:Y:S02]  /*73d0*/  F2FP.BF16.F32.PACK_AB R80, R25, R24 ;  /* 0x000000181950723e */ /* 0x000fe400000010ff */
[----:B------:R1:W-:Y:S01]  /*73e0*/  STS.128 [R114+0x20], R68 ;  /* 0x0000204472007388 */ /* 0x0003e20000000c00 */
[----:B------:R-:W-:Y:S02]  /*73f0*/  F2FP.BF16.F32.PACK_AB R81, R31, R26 ;  /* 0x0000001a1f51723e */ /* 0x000fe400000010ff */
[----:B------:R-:W-:Y:S02]  /*7400*/  F2FP.BF16.F32.PACK_AB R82, R29, R28 ;  /* 0x0000001c1d52723e */ /* 0x000fe400000010ff */
[----:B------:R-:W-:Y:S05]  /*7410*/  F2FP.BF16.F32.PACK_AB R83, R35, R30 ;  /* 0x0000001e2353723e */ /* 0x000fea00000010ff */
[----:B------:R1:W-:Y:S01]  /*7420*/  STS.128 [R103+0x10], R80 ;  /* 0x0000105067007388 */ /* 0x0003e20000000c00 */
[----:B------:R-:W-:Y:S01]  /*7430*/  @!PT LDS RZ, [RZ] ;  /* 0x00000000fffff984 */ /* 0x000fe20000000800 */
[----:B------:R-:W-:Y:S01]  /*7440*/  @!PT LDS RZ, [RZ] ;  /* 0x00000000fffff984 */ /* 0x000fe20000000800 */
[----:B------:R-:W-:Y:S01]  /*7450*/  @!PT LDS RZ, [RZ] ;  /* 0x00000000fffff984 */ /* 0x000fe20000000800 */
[----:B------:R-:W-:Y:S01]  /*7460*/  @!PT LDS RZ, [RZ] ;  /* 0x00000000fffff984 */ /* 0x000fe20000000800 */
[----:B------:R2:W-:Y:S07]  /*7470*/  MEMBAR.ALL.CTA ;  /* 0x0000000000007992 */ /* 0x0005ee0000008000 */
[----:B--2---:R-:W2:Y:S02]  /*7480*/  FENCE.VIEW.ASYNC.S ;  /* 0x00000000000073c6 */ /* 0x004ea40000000000 */
[----:B--2---:R-:W-:Y:S06]  /*7490*/  BAR.SYNC.DEFER_BLOCKING 0x1, 0x80 ;  /* 0x0042000000007b1d */ /* 0x004fec0000010000 */
[----:B------:R-:W-:Y:S05]  /*74a0*/  @P0 BRA `(.L_x_100) ;  /* 0x00000000002c0947 */ /* 0x000fea0003800000 */
[----:B------:R-:W2:Y:S01]  /*74b0*/  LDCU.64 UR6, c[0x0][0x348] ;  /* 0x00006900ff0677ac */ /* 0x000ea20008000a00 */
[----:B------:R-:W-:Y:S02]  /*74c0*/  R2UR UR5, R118 ;  /* 0x00000000760572ca */ /* 0x000fe400000e0000 */
[----:B------:R-:W-:Y:S02]  /*74d0*/  R2UR UR42, R111 ;  /* 0x000000006f2a72ca */ /* 0x000fe400000e0000 */
[----:B------:R-:W-:Y:S02]  /*74e0*/  R2UR UR43, R110 ;  /* 0x000000006e2b72ca */ /* 0x000fe400000e0000 */
[----:B------:R-:W-:Y:S02]  /*74f0*/  R2UR UR44, R108 ;  /* 0x000000006c2c72ca */ /* 0x000fe400000e0000 */
[----:B------:R-:W-:Y:S05]  /*7500*/  R2UR UR45, R109 ;  /* 0x000000006d2d72ca */ /* 0x000fea00000e0000 */
[----:B------:R-:W-:Y:S02]  /*7510*/  UIADD3 UR40, UPT, UPT, UR49, 0x200, UR5 ;  /* 0x0000020031287890 */ /* 0x000fe4000fffe005 */
[----:B--2---:R-:W-:Y:S04]  /*7520*/  UIADD3 UR4, UP0, UPT, UR6, 0x780, URZ ;  /* 0x0000078006047890 */ /* 0x004fe8000ff1e0ff */
[----:B------:R-:W-:Y:S09]  /*7530*/  UIADD3.X UR5, UPT, UPT, URZ, UR7, URZ, UP0, !UPT ;  /* 0x00000007ff057290 */ /* 0x000ff200087fe4ff */
[----:B------:R2:W-:Y:S02]  /*7540*/  UTMASTG.5D.IM2COL [UR40], [UR4] ;  /* 0x00000028040073b5 */ /* 0x0005e40008060000 */
[----:B--2---:R0:W-:Y:S02]  /*7550*/  UTMACMDFLUSH ;  /* 0x00000000000079b7 */ /* 0x0041e40000000000 */
.L_x_100:
[----:B------:R-:W-:Y:S05]  /*7560*/  BSYNC.RECONVERGENT B0 ;  /* 0x0000000000007941 */ /* 0x000fea0003800200 */
.L_x_99:
[----:B------:R-:W-:Y:S01]  /*7570*/  R2UR UR40, R46 ;  /* 0x000000002e2872ca */ /* 0x000fe200000e0000 */
[----:B------:R-:W-:Y:S11]  /*7580*/  BSSY.RECONVERGENT B0, `(.L_x_101) ;  /* 0x0000006000007945 */ /* 0x000ff60003800200 */
[----:B------:R-:W-:Y:S01]  /*7590*/  @!UPT UIADD3 URZ, UPT, UPT, URZ, URZ, URZ ;  /* 0x000000fffffff290 */ /* 0x000fe2000fffe0ff */
[----:B------:R-:W-:Y:S04]  /*75a0*/  UISETP.NE.AND UP0, UPT, UR40, 0x3, UPT ;  /* 0x000000032800788c */ /* 0x000fe8000bf05270 */
[----:B------:R-:W-:Y:S01]  /*75b0*/  USEL UR42, UR40, URZ, UP0 ;  /* 0x000000ff282a7287 */ /* 0x000fe20008000000 */
[----:B------:R-:W-:Y:S11]  /*75c0*/  @P0 BRA `(.L_x_102) ;  /* 0x0000000000040947 */ /* 0x000ff60003800000 */
[----:B------:R-:W-:Y:S04]  /*75d0*/  DEPBAR.LE SB0, 0x1 ;  /* 0x000080400000791a */ /* 0x000fe80000000000 */
.L_x_102:
[----:B------:R-:W-:Y:S05]  /*75e0*/  BSYNC.RECONVERGENT B0 ;  /* 0x0000000000007941 */ /* 0x000fea0003800200 */
.L_x_101:
[----:B------:R-:W-:Y:S01]  /*75f0*/  BAR.SYNC.DEFER_BLOCKING 0x1, 0x80 ;  /* 0x0042000000007b1d */ /* 0x000fe20000010000 */
[----:B------:R-:W-:Y:S01]  /*7600*/  ISETP.NE.AND P1, PT, R113, RZ, PT ;  /* 0x000000ff7100720c */ /* 0x000fe20003f25270 */
[----:B------:R-:W-:Y:S01]  /*7610*/  UISETP.NE.AND UP0, UPT, UR51, URZ, UPT ;  /* 0x000000ff3300728c */ /* 0x000fe2000bf05270 */
[----:B------:R-:W-:Y:S11]  /*7620*/  LEA R3, R120, UR49, 0x3 ;  /* 0x0000003178037c11 */ /* 0x000ff6000f8e18ff */
[----:B------:R-:W-:Y:S01]  /*7630*/  @P1 SHF.L.U32 R4, R47, 0x1f, RZ ;  /* 0x0000001f2f041819 */ /* 0x000fe200000006ff */
[----:B------:R-:W-:Y:S06]  /*7640*/  BRA.U !UP0, `(.L_x_103) ;  /* 0x0000000108287547 */ /* 0x000fec000b800000 */
[----:B------:R-:W2:Y:S01]  /*7650*/  S2R R0, SR_CgaCtaId ;  /* 0x0000000000007919 */ /* 0x000ea20000008800 */
[----:B------:R-:W-:Y:S05]  /*7660*/  IMAD.U32 R2, RZ, RZ, UR52 ;  /* 0x00000034ff027e24 */ /* 0x000fea000f8e00ff */
[C---:B------:R-:W-:Y:S01]  /*7670*/  @P1 LEA R5, R2.reuse, UR49, 0x3 ;  /* 0x0000003102051c11 */ /* 0x040fe2000f8e18ff */
[----:B------:R-:W-:Y:S04]  /*7680*/  VIADD R2, R2, 0x1 ;  /* 0x0000000102027836 */ /* 0x000fe80000000000 */
[----:B------:R-:W-:Y:S01]  /*7690*/  @P1 VIADD R5, R5, 0x118 ;  /* 0x0000011805051836 */ /* 0x000fe20000000000 */
[C---:B------:R-:W-:Y:S04]  /*76a0*/  ISETP.NE.AND P0, PT, R2.reuse, 0x3, PT ;  /* 0x000000030200780c */ /* 0x040fe80003f05270 */
[----:B------:R-:W-:Y:S04]  /*76b0*/  SEL R2, R2, RZ, P0 ;  /* 0x000000ff02027207 */ /* 0x000fe80000000000 */
[----:B------:R-:W-:Y:S02]  /*76c0*/  R2UR UR52, R2 ;  /* 0x00000000023472ca */ /* 0x000fe400000e0000 */
[----:B--2---:R-:W-:Y:S04]  /*76d0*/  @P1 PRMT R0, R0, 0x654, R5 ;  /* 0x0000065400001816 */ /* 0x004fe80000000005 */
[----:B------:R2:W-:Y:S09]  /*76e0*/  @P1 SYNCS.ARRIVE.TRANS64.RED.A1T0 RZ, [R0+URZ], RZ ;  /* 0x000000ff00ff19a7 */ /* 0x0005f200081004ff */
.L_x_103:
[----:B------:R-:W3:Y:S01]  /*76f0*/  @P1 SYNCS.PHASECHK.TRANS64.TRYWAIT P0, [R3+URZ+0x100], R4 ;  /* 0x00010004030015a7 */ /* 0x000ee200080011ff */
[----:B------:R-:W-:Y:S01]  /*7700*/  BSSY B1, `(.L_x_104) ;  /* 0x0000015000017945 */ /* 0x000fe20003800000 */
[----:B---3--:R-:W-:Y:S03]  /*7710*/  @P1 SEL R117, RZ, 0x1, !P0 ;  /* 0x00000001ff751807 */ /* 0x008fe60004000000 */
[----:B------:R-:W-:Y:S05]  /*7720*/  @!P1 BRA `(.L_x_105) ;  /* 0x0000000000489947 */ /* 0x000fea0003800000 */
[----:B------:R-:W-:Y:S01]  /*7730*/  ISETP.NE.AND P1, PT, R119, RZ, PT ;  /* 0x000000ff7700720c */ /* 0x000fe20003f25270 */
[----:B------:R-:W-:Y:S01]  /*7740*/  BSSY B0, `(.L_x_106) ;  /* 0x000000a000007945 */ /* 0x000fe20003800000 */
[----:B------:R-:W-:Y:S11]  /*7750*/  ISETP.NE.AND P0, PT, R117, RZ, PT ;  /* 0x000000ff7500720c */ /* 0x000ff60003f05270 */
[----:B------:R-:W-:Y:S04]  /*7760*/  @P1 IMAD R120, R120, 0x2000, R107 ;  /* 0x0000200078781824 */ /* 0x000fe800078e026b */
[----:B------:R-:W-:Y:S01]  /*7770*/  @P1 IMAD.IADD R5, R101, 0x1, R120 ;  /* 0x0000000165051824 */ /* 0x000fe200078e0278 */
[----:B------:R-:W-:Y:S03]  /*7780*/  @P1 IADD3 R2, PT, PT, R100, R120, RZ ;  /* 0x0000007864021210 */ /* 0x000fe60007ffe0ff */
[----:B--2---:R-:W-:Y:S01]  /*7790*/  @P1 IMAD.IADD R0, R106, 0x1, R5 ;  /* 0x000000016a001824 */ /* 0x004fe200078e0205 */
[----:B------:R-:W-:Y:S06]  /*77a0*/  @P0 BRA `(.L_x_107) ;  /* 0x00000000000c0947 */ /* 0x000fec0003800000 */
[----:B------:R-:W-:Y:S04]  /*77b0*/  SHF.L.U32 R4, R47, 0x1f, RZ ;  /* 0x0000001f2f047819 */ /* 0x000fe800000006ff */
[----:B------:R-:W2:Y:S02]  /*77c0*/  SYNCS.PHASECHK.TRANS64.TRYWAIT P0, [R3+URZ+0x100], R4 ;  /* 0x00010004030075a7 */ /* 0x000ea400080011ff */
[----:B--2---:R-:W-:Y:S05]  /*77d0*/  @!P0 BRA `(.L_x_108) ;  /* 0x0000001c00088947 */ /* 0x004fea0003800000 */
.L_x_107:
[----:B------:R-:W-:Y:S05]  /*77e0*/  BSYNC B0 ;  /* 0x0000000000007941 */ /* 0x000fea0003800000 */
.L_x_106:
[----:B------:R-:W-:Y:S11]  /*77f0*/  ISETP.NE.AND P0, PT, R119, RZ, PT ;  /* 0x000000ff7700720c */ /* 0x000ff60003f05270 */
[----:B------:R-:W-:Y:S02]  /*7800*/  @!UPT UIADD3 URZ, UPT, UPT, URZ, URZ, URZ ;  /* 0x000000fffffff290 */ /* 0x000fe4000fffe0ff */
[----:B------:R3:W4:Y:S04]  /*7810*/  @P0 LDS.128 R48, [R120] ;  /* 0x0000000078300984 */ /* 0x0007280000000c00 */
[----:B------:R3:W1:Y:S04]  /*7820*/  @P0 LDS.128 R64, [R2+0x20] ;  /* 0x0000200002400984 */ /* 0x0006680000000c00 */
[----:B------:R3:W1:Y:S04]  /*7830*/  @P0 LDS.128 R56, [R5+0x10] ;  /* 0x0000100005380984 */ /* 0x0006680000000c00 */
[----:B------:R3:W1:Y:S02]  /*7840*/  @P0 LDS.128 R72, [R0+0x10] ;  /* 0x0000100000480984 */ /* 0x0006640000000c00 */
.L_x_105:
[----:B------:R-:W-:Y:S05]  /*7850*/  BSYNC B1 ;  /* 0x0000000000017941 */ /* 0x000fea0003800000 */
.L_x_104:
[----:B--23--:R-:W-:Y:S05]  /*7860*/  VIADD R0, R39, 0x20 ;  /* 0x0000002027007836 */ /* 0x00cfea0000000000 */
[----:B------:R-:W-:Y:S04]  /*7870*/  SHF.R.U32.HI R0, RZ, 0x15, R0 ;  /* 0x00000015ff007819 */ /* 0x000fe80000011600 */
[----:B------:R-:W-:Y:S11]  /*7880*/  LOP3.LUT P0, RZ, R0, 0x3, R91, 0x48, !PT ;  /* 0x0000000300ff7812 */ /* 0x000ff6000780485b */
[----:B------:R-:W-:Y:S02]  /*7890*/  @!UPT UIADD3 URZ, UPT, UPT, URZ, URZ, URZ ;  /* 0x000000fffffff290 */ /* 0x000fe4000fffe0ff */
[----:B------:R-:W-:Y:S05]  /*78a0*/  @!P0 BRA `(.L_x_109) ;  /* 0x0000000000408947 */ /* 0x000fea0003800000 */
[----:B------:R-:W2:Y:S01]  /*78b0*/  LDCU.64 UR8, c[0x4][0x70] ;  /* 0x01000e00ff0877ac */ /* 0x000ea20008000a00 */
[----:B------:R-:W-:Y:S01]  /*78c0*/  MOV R3, 0x0 ;  /* 0x0000000000037802 */ /* 0x000fe20000000f00 */
[----:B------:R-:W-:Y:S02]  /*78d0*/  HFMA2 R12, -RZ, RZ, 0, 5.9604644775390625e-08 ;  /* 0x00000001ff0c7431 */ /* 0x000fe400000001ff */
[----:B------:R-:W-:Y:S02]  /*78e0*/  IMAD.MOV.U32 R8, RZ, RZ, 0x192 ;  /* 0x00000192ff087424 */ /* 0x000fe400078e00ff */
[----:B------:R-:W-:Y:S01]  /*78f0*/  IMAD.MOV.U32 R13, RZ, RZ, RZ ;  /* 0x000000ffff0d7224 */ /* 0x000fe200078e00ff */
[----:B------:R-:W3:Y:S01]  /*7900*/  LDCU.64 UR6, c[0x4][0x78] ;  /* 0x01000f00ff0677ac */ /* 0x000ee20008000a00 */
[----:B------:R-:W1:Y:S01]  /*7910*/  LDC.64 R2, c[0x4][R3] ;  /* 0x0100000003027b82 */ /* 0x000e620000000a00 */
[----:B------:R-:W5:Y:S01]  /*7920*/  LDCU.64 UR4, c[0x4][0x10] ;  /* 0x01000200ff0477ac */ /* 0x000f620008000a00 */
[----:B--2---:R-:W-:Y:S01]  /*7930*/  MOV R5, UR9 ;  /* 0x0000000900057c02 */ /* 0x004fe20008000f00 */
[----:B------:R-:W-:Y:S01]  /*7940*/  IMAD.U32 R4, RZ, RZ, UR8 ;  /* 0x00000008ff047e24 */ /* 0x000fe2000f8e00ff */
[----:B---3--:R-:W-:Y:S01]  /*7950*/  MOV R7, UR7 ;  /* 0x0000000700077c02 */ /* 0x008fe20008000f00 */
[----:B------:R-:W-:Y:S01]  /*7960*/  IMAD.U32 R6, RZ, RZ, UR6 ;  /* 0x00000006ff067e24 */ /* 0x000fe2000f8e00ff */
[----:B-----5:R-:W-:Y:S01]  /*7970*/  MOV R11, UR5 ;  /* 0x00000005000b7c02 */ /* 0x020fe20008000f00 */
[----:B------:R-:W-:Y:S02]  /*7980*/  IMAD.U32 R10, RZ, RZ, UR4 ;  /* 0x00000004ff0a7e24 */ /* 0x000fe4000f8e00ff */
[----:B------:R-:W-:Y:S07]  /*7990*/  LEPC R20, `(.L_x_109) ;  /* 0x000000001014794e */ /* 0x000fee0000000000 */
[----:B-1--4-:R-:W-:Y:S05]  /*79a0*/  CALL.ABS.NOINC R2 ;  /* 0x0000000002007343 */ /* 0x012fea0003c00000 */
.L_x_109:
[----:B------:R-:W-:Y:S01]  /*79b0*/  ISETP.NE.AND P0, PT, R89, RZ, PT ;  /* 0x000000ff5900720c */ /* 0x000fe20003f05270 */
[----:B------:R-:W-:Y:S05]  /*79c0*/  WARPSYNC.ALL ;  /* 0x0000000000007948 */ /* 0x000fea0003800000 */
[----:B------:R-:W-:Y:S01]  /*79d0*/  R2UR UR4, R39 ;  /* 0x00000000270472ca */ /* 0x000fe200000e0000 */
[----:B------:R-:W2:Y:S01]  /*79e0*/  S2UR UR6, SR_CgaCtaId ;  /* 0x00000000000679c3 */ /* 0x000ea20000008800 */
[----:B------:R-:W-:Y:S01]  /*79f0*/  R2UR UR5, R102 ;  /* 0x00000000660572ca */ /* 0x000fe200000e0000 */
[----:B------:R-:W-:Y:S01]  /*7a00*/  BSSY.RECONVERGENT B0, `(.L_x_110) ;  /* 0x0000092000007945 */ /* 0x000fe20003800200 */
[C---:B----4-:R-:W-:Y:S02]  /*7a10*/  SHF.L.U32 R40, R48.reuse, 0x10, RZ ;  /* 0x0000001030287819 */ /* 0x050fe400000006ff */
[----:B------:R-:W-:Y:S02]  /*7a20*/  LOP3.LUT R42, R48, 0xffff0000, RZ, 0xc0, !PT ;  /* 0xffff0000302a7812 */ /* 0x000fe400078ec0ff */
[C---:B------:R-:W-:Y:S02]  /*7a30*/  SHF.L.U32 R43, R49.reuse, 0x10, RZ ;  /* 0x00000010312b7819 */ /* 0x040fe400000006ff */
[----:B------:R-:W-:Y:S02]  /*7a40*/  LOP3.LUT R44, R49, 0xffff0000, RZ, 0xc0, !PT ;  /* 0xffff0000312c7812 */ /* 0x000fe400078ec0ff */
[C---:B------:R-:W-:Y:S01]  /*7a50*/  SHF.L.U32 R45, R50.reuse, 0x10, RZ ;  /* 0x00000010322d7819 */ /* 0x040fe200000006ff */
[----:B------:R-:W3:Y:S01]  /*7a60*/  LDTM.x32 R4, tmem[UR4+0x20] ;  /* 0x00002004000479ee */ /* 0x000ee200082c0000 */
[----:B------:R-:W-:Y:S01]  /*7a70*/  LOP3.LUT R46, R50, 0xffff0000, RZ, 0xc0, !PT ;  /* 0xffff0000322e7812 */ /* 0x000fe200078ec0ff */
[----:B------:R-:W-:Y:S01]  /*7a80*/  NOP ;  /* 0x0000000000007918 */ /* 0x000fe20000000000 */
[C---:B------:R-:W-:Y:S01]  /*7a90*/  SHF.L.U32 R47, R51.reuse, 0x10, RZ ;  /* 0x00000010332f7819 */ /* 0x040fe200000006ff */
[----:B------:R-:W-:Y:S01]  /*7aa0*/  USHF.L.U32 UR4, UR42, 0xd, URZ ;  /* 0x0000000d2a047899 */ /* 0x000fe200080006ff */
[----:B------:R-:W-:Y:S01]  /*7ab0*/  LOP3.LUT R49, R51, 0xffff0000, RZ, 0xc0, !PT ;  /* 0xffff000033317812 */ /* 0x000fe200078ec0ff */
[----:B------:R-:W-:Y:S01]  /*7ac0*/  UIADD3 UR5, UPT, UPT, UR5, 0x160, URZ ;  /* 0x0000016005057890 */ /* 0x000fe2000fffe0ff */
[C---:B-1----:R-:W-:Y:S02]  /*7ad0*/  SHF.L.U32 R48, R56.reuse, 0x10, RZ ;  /* 0x0000001038307819 */ /* 0x042fe400000006ff */
[----:B------:R-:W-:Y:S02]  /*7ae0*/  LOP3.LUT R51, R56, 0xffff0000, RZ, 0xc0, !PT ;  /* 0xffff000038337812 */ /* 0x000fe400078ec0ff */
[C---:B------:R-:W-:Y:S02]  /*7af0*/  SHF.L.U32 R50, R57.reuse, 0x10, RZ ;  /* 0x0000001039327819 */ /* 0x040fe400000006ff */
[----:B------:R-:W-:Y:S02]  /*7b00*/  LOP3.LUT R52, R57, 0xffff0000, RZ, 0xc0, !PT ;  /* 0xffff000039347812 */ /* 0x000fe400078ec0ff */
[C---:B------:R-:W-:Y:S02]  /*7b10*/  SHF.L.U32 R53, R58.reuse, 0x10, RZ ;  /* 0x000000103a357819 */ /* 0x040fe400000006ff */
[----:B------:R-:W-:Y:S02]  /*7b20*/  LOP3.LUT R54, R58, 0xffff0000, RZ, 0xc0, !PT ;  /* 0xffff00003a367812 */ /* 0x000fe400078ec0ff */
[C---:B------:R-:W-:Y:S02]  /*7b30*/  SHF.L.U32 R55, R59.reuse, 0x10, RZ ;  /* 0x000000103b377819 */ /* 0x040fe400000006ff */
[----:B------:R-:W-:Y:S02]  /*7b40*/  LOP3.LUT R56, R59, 0xffff0000, RZ, 0xc0, !PT ;  /* 0xffff00003b387812 */ /* 0x000fe400078ec0ff */
[----:B------:R-:W-:Y:S01]  /*7b50*/  SHF.L.U32 R57, R64, 0x10, RZ ;  /* 0x0000001040397819 */ /* 0x000fe200000006ff */
[----:B---3--:R-:W-:Y:S01]  /*7b60*/  FMUL R4, R38, R4 ;  /* 0x0000000426047220 */ /* 0x008fe20000400000 */
[----:B------:R-:W-:Y:S01]  /*7b70*/  LOP3.LUT R58, R64, 0xffff0000, RZ, 0xc0, !PT ;  /* 0xffff0000403a7812 */ /* 0x000fe200078ec0ff */
[C---:B------:R-:W-:Y:S01]  /*7b80*/  FMUL R5, R38.reuse, R5 ;  /* 0x0000000526057220 */ /* 0x040fe20000400000 */
[C---:B------:R-:W-:Y:S01]  /*7b90*/  SHF.L.U32 R59, R65.reuse, 0x10, RZ ;  /* 0x00000010413b7819 */ /* 0x040fe200000006ff */
[C---:B------:R-:W-:Y:S01]  /*7ba0*/  FMUL R6, R38.reuse, R6 ;  /* 0x0000000626067220 */ /* 0x040fe20000400000 */
[----:B------:R-:W-:Y:S01]  /*7bb0*/  LOP3.LUT R60, R65, 0xffff0000, RZ, 0xc0, !PT ;  /* 0xffff0000413c7812 */ /* 0x000fe200078ec0ff */
[----:B------:R-:W-:Y:S01]  /*7bc0*/  FMUL R7, R38, R7 ;  /* 0x0000000726077220 */ /* 0x000fe20000400000 */
[----:B------:R-:W-:Y:S01]  /*7bd0*/  IADD3 R114, PT, PT, R107, UR4, RZ ;  /* 0x000000046b727c10 */ /* 0x000fe2000fffe0ff */
[----:B------:R-:W-:Y:S01]  /*7be0*/  FFMA R4, R41, R40, R4 ;  /* 0x0000002829047223 */ /* 0x000fe20000000004 */
[----:B------:R-:W-:Y:S01]  /*7bf0*/  SHF.L.U32 R61, R66, 0x10, RZ ;  /* 0x00000010423d7819 */ /* 0x000fe200000006ff */
[----:B------:R-:W-:Y:S01]  /*7c00*/  FMUL R8, R38, R8 ;  /* 0x0000000826087220 */ /* 0x000fe20000400000 */
[----:B------:R-:W-:Y:S01]  /*7c10*/  LOP3.LUT R62, R66, 0xffff0000, RZ, 0xc0, !PT ;  /* 0xffff0000423e7812 */ /* 0x000fe200078ec0ff */
[----:B--2---:R-:W-:Y:S01]  /*7c20*/  UPRMT UR5, UR6, 0x654, UR5 ;  /* 0x0000065406057896 */ /* 0x004fe20008000005 */
[----:B------:R-:W-:Y:S01]  /*7c30*/  IADD3 R115, PT, PT, R101, R114, RZ ;  /* 0x0000007265737210 */ /* 0x000fe20007ffe0ff */
[C---:B------:R-:W-:Y:S01]  /*7c40*/  FFMA R5, R41.reuse, R42, R5 ;  /* 0x0000002a29057223 */ /* 0x040fe20000000005 */
[----:B------:R-:W-:Y:S01]  /*7c50*/  IADD3 R114, PT, PT, R100, R114, RZ ;  /* 0x0000007264727210 */ /* 0x000fe20007ffe0ff */
[C---:B------:R-:W-:Y:S01]  /*7c60*/  FFMA R6, R41.reuse, R43, R6 ;  /* 0x0000002b29067223 */ /* 0x040fe20000000006 */
[----:B------:R-:W-:Y:S01]  /*7c70*/  IADD3 R124, PT, PT, R106, R115, RZ ;  /* 0x000000736a7c7210 */ /* 0x000fe20007ffe0ff */
[----:B------:R-:W-:Y:S01]  /*7c80*/  FFMA R7, R41, R44, R7 ;  /* 0x0000002c29077223 */ /* 0x000fe20000000007 */
[----:B------:R-:W-:Y:S01]  /*7c90*/  F2FP.BF16.F32.PACK_AB R80, R5, R4 ;  /* 0x000000040550723e */ /* 0x000fe200000010ff */
[----:B------:R-:W-:Y:S01]  /*7ca0*/  FFMA R8, R41, R45, R8 ;  /* 0x0000002d29087223 */ /* 0x000fe20000000008 */
[----:B------:R-:W-:Y:S01]  /*7cb0*/  SYNCS.ARRIVE.TRANS64.RED.A1T0 RZ, [UR5], RZ ;  /* 0x000000ffffff79a7 */ /* 0x000fe20008100405 */
[C---:B------:R-:W-:Y:S01]  /*7cc0*/  FMUL R9, R38.reuse, R9 ;  /* 0x0000000926097220 */ /* 0x040fe20000400000 */
[----:B------:R-:W-:Y:S01]  /*7cd0*/  F2FP.BF16.F32.PACK_AB R81, R7, R6 ;  /* 0x000000060751723e */ /* 0x000fe200000010ff */
[C---:B------:R-:W-:Y:S01]  /*7ce0*/  FMUL R0, R38.reuse, R10 ;  /* 0x0000000a26007220 */ /* 0x040fe20000400000 */
[C---:B------:R-:W-:Y:S01]  /*7cf0*/  FMUL R2, R38.reuse, R11 ;  /* 0x0000000b26027220 */ /* 0x040fe20000400000 */
[C---:B------:R-:W-:Y:S01]  /*7d00*/  FFMA R9, R41.reuse, R46, R9 ;  /* 0x0000002e29097223 */ /* 0x040fe20000000009 */
[C---:B------:R-:W-:Y:S01]  /*7d10*/  FMUL R3, R38.reuse, R12 ;  /* 0x0000000c26037220 */ /* 0x040fe20000400000 */
[C---:B------:R-:W-:Y:S01]  /*7d20*/  FFMA R0, R41.reuse, R47, R0 ;  /* 0x0000002f29007223 */ /* 0x040fe20000000000 */
[----:B------:R-:W-:Y:S01]  /*7d30*/  FFMA R2, R41, R49, R2 ;  /* 0x0000003129027223 */ /* 0x000fe20000000002 */
[----:B------:R-:W-:Y:S01]  /*7d40*/  SHF.L.U32 R63, R67, 0x10, RZ ;  /* 0x00000010433f7819 */ /* 0x000fe200000006ff */
[----:B------:R-:W-:Y:S01]  /*7d50*/  FFMA R3, R41, R48, R3 ;  /* 0x0000003029037223 */ /* 0x000fe20000000003 */
[----:B------:R-:W-:Y:S01]  /*7d60*/  F2FP.BF16.F32.PACK_AB R82, R9, R8 ;  /* 0x000000080952723e */ /* 0x000fe200000010ff */
[----:B------:R-:W-:Y:S01]  /*7d70*/  FMUL R10, R38, R13 ;  /* 0x0000000d260a7220 */ /* 0x000fe20000400000 */
[----:B------:R-:W-:Y:S01]  /*7d80*/  F2FP.BF16.F32.PACK_AB R83, R2, R0 ;  /* 0x000000000253723e */ /* 0x000fe200000010ff */
[C---:B------:R-:W-:Y:S01]  /*7d90*/  FMUL R11, R38.reuse, R14 ;  /* 0x0000000e260b7220 */ /* 0x040fe20000400000 */
[C---:B------:R-:W-:Y:S01]  /*7da0*/  FMUL R15, R38.reuse, R15 ;  /* 0x0000000f260f7220 */ /* 0x040fe20000400000 */
[----:B------:R-:W-:Y:S01]  /*7db0*/  FMUL R12, R38, R16 ;  /* 0x00000010260c7220 */ /* 0x000fe20000400000 */
[----:B------:R-:W-:Y:S01]  /*7dc0*/  FFMA R10, R41, R51, R10 ;  /* 0x00000033290a7223 */ /* 0x000fe2000000000a */
[----:B------:R1:W-:Y:S01]  /*7dd0*/  STS.128 [R107+UR4], R80 ;  /* 0x000000506b007988 */ /* 0x0003e20008000c04 */
[----:B------:R-:W-:Y:S01]  /*7de0*/  LOP3.LUT R64, R67, 0xffff0000, RZ, 0xc0, !PT ;  /* 0xffff000043407812 */ /* 0x000fe200078ec0ff */
[C---:B------:R-:W-:Y:S01]  /*7df0*/  FFMA R11, R41.reuse, R50, R11 ;  /* 0x00000032290b7223 */ /* 0x040fe2000000000b */
[C---:B------:R-:W-:Y:S01]  /*7e00*/  FFMA R15, R41.reuse, R52, R15 ;  /* 0x00000034290f7223 */ /* 0x040fe2000000000f */
[----:B------:R-:W-:Y:S01]  /*7e10*/  SHF.L.U32 R65, R72, 0x10, RZ ;  /* 0x0000001048417819 */ /* 0x000fe200000006ff */
[----:B------:R-:W-:Y:S01]  /*7e20*/  FFMA R12, R41, R53, R12 ;  /* 0x00000035290c7223 */ /* 0x000fe2000000000c */
[----:B------:R-:W-:Y:S01]  /*7e30*/  F2FP.BF16.F32.PACK_AB R100, R10, R3 ;  /* 0x000000030a64723e */ /* 0x000fe200000010ff */
[C---:B------:R-:W-:Y:S01]  /*7e40*/  FMUL R13, R38.reuse, R17 ;  /* 0x00000011260d7220 */ /* 0x040fe20000400000 */
[----:B------:R-:W-:Y:S01]  /*7e50*/  F2FP.BF16.F32.PACK_AB R101, R15, R11 ;  /* 0x0000000b0f65723e */ /* 0x000fe200000010ff */
[C---:B------:R-:W-:Y:S01]  /*7e60*/  FMUL R14, R38.reuse, R18 ;  /* 0x00000012260e7220 */ /* 0x040fe20000400000 */
[C---:B------:R-:W-:Y:S01]  /*7e70*/  FMUL R19, R38.reuse, R19 ;  /* 0x0000001326137220 */ /* 0x040fe20000400000 */
[C---:B------:R-:W-:Y:S01]  /*7e80*/  FMUL R16, R38.reuse, R20 ;  /* 0x0000001426107220 */ /* 0x040fe20000400000 */
[C---:B------:R-:W-:Y:S01]  /*7e90*/  FFMA R13, R41.reuse, R54, R13 ;  /* 0x00000036290d7223 */ /* 0x040fe2000000000d */
        /* <DEDUP_REMOVED lines=11> */
[----:B------:R-:W-:Y:S01]  /*7f50*/  FFMA R23, R41, R60, R23 ;  /* 0x0000003c29177223 */ /* 0x000fe20000000017 */
[C---:B------:R-:W-:Y:S01]  /*7f60*/  FMUL R27, R38.reuse, R27 ;  /* 0x0000001b261b7220 */ /* 0x040fe20000400000 */
[----:B------:R-:W-:Y:S01]  /*7f70*/  F2FP.BF16.F32.PACK_AB R102, R13, R12 ;  /* 0x0000000c0d66723e */ /* 0x000fe200000010ff */
[----:B------:R-:W-:Y:S01]  /*7f80*/  FFMA R20, R41, R61, R20 ;  /* 0x0000003d29147223 */ /* 0x000fe20000000014 */
[----:B------:R-:W-:Y:S01]  /*7f90*/  F2FP.BF16.F32.PACK_AB R103, R19, R14 ;  /* 0x0000000e1367723e */ /* 0x000fe200000010ff */
[----:B------:R-:W-:Y:S01]  /*7fa0*/  FMUL R24, R38, R28 ;  /* 0x0000001c26187220 */ /* 0x000fe20000400000 */
[----:B------:R-:W-:Y:S01]  /*7fb0*/  LOP3.LUT R66, R72, 0xffff0000, RZ, 0xc0, !PT ;  /* 0xffff000048427812 */ /* 0x000fe200078ec0ff */
[----:B------:R-:W-:Y:S01]  /*7fc0*/  FFMA R21, R41, R62, R21 ;  /* 0x0000003e29157223 */ /* 0x000fe20000000015 */
[----:B------:R-:W-:Y:S01]  /*7fd0*/  SHF.L.U32 R67, R73, 0x10, RZ ;  /* 0x0000001049437819 */ /* 0x000fe200000006ff */
[----:B------:R1:W-:Y:S01]  /*7fe0*/  STS.128 [R115+0x10], R100 ;  /* 0x0000106473007388 */ /* 0x0003e20000000c00 */
[C---:B------:R-:W-:Y:S01]  /*7ff0*/  FMUL R25, R38.reuse, R29 ;  /* 0x0000001d26197220 */ /* 0x040fe20000400000 */
[----:B------:R-:W-:Y:S01]  /*8000*/  FFMA R22, R41, R63, R22 ;  /* 0x0000003f29167223 */ /* 0x000fe20000000016 */
[----:B------:R-:W-:Y:S01]  /*8010*/  LOP3.LUT R68, R73, 0xffff0000, RZ, 0xc0, !PT ;  /* 0xffff000049447812 */ /* 0x000fe200078ec0ff */
[----:B------:R-:W-:Y:S01]  /*8020*/  FMUL R26, R38, R30 ;  /* 0x0000001e261a7220 */ /* 0x000fe20000400000 */
[C---:B------:R-:W-:Y:S01]  /*8030*/  FFMA R27, R41.reuse, R64, R27 ;  /* 0x00000040291b7223 */ /* 0x040fe2000000001b */
[----:B------:R-:W-:Y:S01]  /*8040*/  SHF.L.U32 R69, R74, 0x10, RZ ;  /* 0x000000104a457819 */ /* 0x000fe200000006ff */
[----:B------:R-:W-:Y:S01]  /*8050*/  FMUL R31, R38, R31 ;  /* 0x0000001f261f7220 */ /* 0x000fe20000400000 */
[C---:B------:R-:W-:Y:S01]  /*8060*/  FFMA R24, R41.reuse, R65, R24 ;  /* 0x0000004129187223 */ /* 0x040fe20000000018 */
[----:B------:R-:W-:Y:S01]  /*8070*/  LOP3.LUT R70, R74, 0xffff0000, RZ, 0xc0, !PT ;  /* 0xffff00004a467812 */ /* 0x000fe200078ec0ff */
[C---:B------:R-:W-:Y:S01]  /*8080*/  FMUL R28, R38.reuse, R32 ;  /* 0x00000020261c7220 */ /* 0x040fe20000400000 */
[----:B------:R-:W-:Y:S01]  /*8090*/  FFMA R25, R41, R66, R25 ;  /* 0x0000004229197223 */ /* 0x000fe20000000019 */
[----:B------:R-:W-:Y:S01]  /*80a0*/  SHF.L.U32 R71, R75, 0x10, RZ ;  /* 0x000000104b477819 */ /* 0x000fe200000006ff */
[C---:B------:R-:W-:Y:S01]  /*80b0*/  FMUL R29, R38.reuse, R33 ;  /* 0x00000021261d7220 */ /* 0x040fe20000400000 */
[----:B------:R-:W-:Y:S01]  /*80c0*/  FFMA R26, R41, R67, R26 ;  /* 0x00000043291a7223 */ /* 0x000fe2000000001a */
[----:B------:R-:W-:Y:S01]  /*80d0*/  LOP3.LUT R72, R75, 0xffff0000, RZ, 0xc0, !PT ;  /* 0xffff00004b487812 */ /* 0x000fe200078ec0ff */
        /* <DEDUP_REMOVED lines=8> */
[----:B------:R-:W-:Y:S01]  /*8160*/  FFMA R30, R41, R71, R30 ;  /* 0x00000047291e7223 */ /* 0x000fe2000000001e */
[----:B------:R-:W-:Y:S01]  /*8170*/  F2FP.BF16.F32.PACK_AB R119, R27, R22 ;  /* 0x000000161b77723e */ /* 0x000fe200000010ff */
[----:B------:R-:W-:Y:S01]  /*8180*/  FFMA R35, R41, R72, R35 ;  /* 0x0000004829237223 */ /* 0x000fe20000000023 */
[----:B------:R-:W-:Y:S02]  /*8190*/  F2FP.BF16.F32.PACK_AB R120, R25, R24 ;  /* 0x000000181978723e */ /* 0x000fe400000010ff */
[----:B------:R-:W-:Y:S01]  /*81a0*/  F2FP.BF16.F32.PACK_AB R121, R31, R26 ;  /* 0x0000001a1f79723e */ /* 0x000fe200000010ff */
[----:B------:R1:W-:Y:S01]  /*81b0*/  STS.128 [R114+0x20], R116 ;  /* 0x0000207472007388 */ /* 0x0003e20000000c00 */
        /* <DEDUP_REMOVED lines=13> */
[----:B------:R-:W-:Y:S01]  /*8290*/  R2UR UR11, R110 ;  /* 0x000000006e0b72ca */ /* 0x000fe200000e0000 */
[----:B------:R-:W-:Y:S01]  /*82a0*/  UIADD3 UR9, UPT, UPT, UR41, 0x20, URZ ;  /* 0x0000002029097890 */ /* 0x000fe2000fffe0ff */
[----:B------:R-:W-:Y:S01]  /*82b0*/  R2UR UR12, R108 ;  /* 0x000000006c0c72ca */ /* 0x000fe200000e0000 */
[----:B------:R-:W-:Y:S01]  /*82c0*/  UIADD3 UR8, UPT, UPT, UR49, 0x200, UR4 ;  /* 0x0000020031087890 */ /* 0x000fe2000fffe004 */
[----:B------:R-:W-:Y:S01]  /*82d0*/  R2UR UR13, R109 ;  /* 0x000000006d0d72ca */ /* 0x000fe200000e0000 */
[----:B--2---:R-:W-:Y:S04]  /*82e0*/  UIADD3 UR6, UP0, UPT, UR14, 0x780, URZ ;  /* 0x000007800e067890 */ /* 0x004fe8000ff1e0ff */
[----:B------:R-:W-:Y:S09]  /*82f0*/  UIADD3.X UR7, UPT, UPT, URZ, UR15, URZ, UP0, !UPT ;  /* 0x0000000fff077290 */ /* 0x000ff200087fe4ff */
[----:B------:R2:W-:Y:S02]  /*8300*/  UTMASTG.5D.IM2COL [UR8], [UR6] ;  /* 0x00000008060073b5 */ /* 0x0005e40008060000 */
[----:B--2---:R0:W-:Y:S02]  /*8310*/  UTMACMDFLUSH ;  /* 0x00000000000079b7 */ /* 0x0041e40000000000 */
.L_x_111:
[----:B------:R-:W-:Y:S05]  /*8320*/  BSYNC.RECONVERGENT B0 ;  /* 0x0000000000007941 */ /* 0x000fea0003800200 */
.L_x_110:
[----:B------:R-:W-:Y:S01]  /*8330*/  MOV R0, UR40 ;  /* 0x0000002800007c02 */ /* 0x000fe20008000f00 */
[----:B------:R-:W-:Y:S01]  /*8340*/  UIADD3 UR4, UPT, UPT, UR42, 0x1, URZ ;  /* 0x000000012a047890 */ /* 0x000fe2000fffe0ff */
[----:B------:R-:W-:Y:S05]  /*8350*/  BSSY.RECONVERGENT B0, `(.L_x_112) ;  /* 0x0000005000007945 */ /* 0x000fea0003800200 */
[----:B------:R-:W-:Y:S02]  /*8360*/  MOV R2, UR4 ;  /* 0x0000000400027c02 */ /* 0x000fe40008000f00 */
[----:B------:R-:W-:Y:S01]  /*8370*/  MOV R46, UR4 ;  /* 0x00000004002e7c02 */ /* 0x000fe20008000f00 */
[----:B------:R-:W-:Y:S05]  /*8380*/  @P0 BRA `(.L_x_113) ;  /* 0x0000000000040947 */ /* 0x000fea0003800000 */
[----:B------:R-:W-:Y:S04]  /*8390*/  DEPBAR.LE SB0, 0x1 ;  /* 0x000080400000791a */ /* 0x000fe80000000000 */
.L_x_113:
[----:B------:R-:W-:Y:S05]  /*83a0*/  BSYNC.RECONVERGENT B0 ;  /* 0x0000000000007941 */ /* 0x000fea0003800200 */
.L_x_112:
[----:B------:R-:W-:Y:S01]  /*83b0*/  BAR.SYNC.DEFER_BLOCKING 0x1, 0x80 ;  /* 0x0042000000007b1d */ /* 0x000fe20000010000 */
[----:B------:R-:W-:Y:S01]  /*83c0*/  ISETP.NE.AND P0, PT, R2, 0x3, PT ;  /* 0x000000030200780c */ /* 0x000fe20003f05270 */
[----:B------:R-:W-:Y:S03]  /*83d0*/  UISETP.NE.AND UP0, UPT, UR51, -0x2, UPT ;  /* 0xfffffffe3300788c */ /* 0x000fe6000bf05270 */
[----:B------:R-:W-:Y:S01]  /*83e0*/  ISETP.EQ.XOR P1, PT, R0, 0x3, !P0 ;  /* 0x000000030000780c */ /* 0x000fe20004722a70 */
[----:B------:R-:W-:Y:S01]  /*83f0*/  VIADD R0, R36, 0x1 ;  /* 0x0000000124007836 */ /* 0x000fe20000000000 */
[----:B------:R-:W-:Y:S02]  /*8400*/  SEL R46, R46, RZ, P0 ;  /* 0x000000ff2e2e7207 */ /* 0x000fe40000000000 */
[----:B------:R-:W-:Y:S04]  /*8410*/  SEL R3, RZ, 0x1, !P1 ;  /* 0x00000001ff037807 */ /* 0x000fe80004800000 */
[----:B------:R-:W-:Y:S01]  /*8420*/  LOP3.LUT R88, R88, R3, RZ, 0x3c, !PT ;  /* 0x0000000358587212 */ /* 0x000fe200078e3cff */
[----:B------:R-:W-:Y:S06]  /*8430*/  BRA.U !UP0, `(.L_x_114) ;  /* 0x00000001082c7547 */ /* 0x000fec000b800000 */
[----:B------:R-:W-:Y:S01]  /*8440*/  ISETP.NE.AND P2, PT, R113, RZ, PT ;  /* 0x000000ff7100720c */ /* 0x000fe20003f45270 */
[----:B------:R-:W2:Y:S01]  /*8450*/  S2R R2, SR_CgaCtaId ;  /* 0x0000000000027919 */ /* 0x000ea20000008800 */
[----:B------:R-:W-:Y:S11]  /*8460*/  IMAD.U32 R3, RZ, RZ, UR52 ;  /* 0x00000034ff037e24 */ /* 0x000ff6000f8e00ff */
        /* <DEDUP_REMOVED lines=8> */
.L_x_114:
[----:B------:R-:W-:Y:S01]  /*84f0*/  R2UR UR5, R84 ;  /* 0x00000000540572ca */ /* 0x000fe200000e0000 */
[----:B------:R-:W-:Y:S01]  /*8500*/  UISETP.NE.AND UP0, UPT, UR55, URZ, UPT ;  /* 0x000000ff3700728c */ /* 0x000fe2000bf05270 */
[----:B------:R-:W-:Y:S01]  /*8510*/  R2UR UR4, R85 ;  /* 0x00000000550472ca */ /* 0x000fe200000e0000 */
[----:B------:R-:W-:Y:S01]  /*8520*/  IMAD.MOV.U32 R17, RZ, RZ, R105 ;  /* 0x000000ffff117224 */ /* 0x000fe200078e0069 */
[----:B------:R-:W-:Y:S01]  /*8530*/  ISETP.NE.AND P0, PT, R0, 0x2, PT ;  /* 0x000000020000780c */ /* 0x000fe20003f05270 */
[----:B------:R-:W-:Y:S01]  /*8540*/  UIADD3 UR51, UPT, UPT, UR51, 0x2, URZ ;  /* 0x0000000233337890 */ /* 0x000fe2000fffe0ff */
[----:B------:R-:W-:Y:S02]  /*8550*/  LOP3.LUT R86, R86, 0x1, RZ, 0x3c, !PT ;  /* 0x0000000156567812 */ /* 0x000fe400078e3cff */
[----:B--2---:R-:W-:Y:S02]  /*8560*/  SEL R2, RZ, 0x1, P0 ;  /* 0x00000001ff027807 */ /* 0x004fe40000000000 */
[----:B------:R-:W-:Y:S02]  /*8570*/  SEL R36, R0, RZ, P0 ;  /* 0x000000ff00247207 */ /* 0x000fe40000000000 */
[----:B------:R-:W-:Y:S01]  /*8580*/  LOP3.LUT R87, R87, R2, RZ, 0x3c, !PT ;  /* 0x0000000257577212 */ /* 0x000fe200078e3cff */
[----:B------:R-:W-:Y:S02]  /*8590*/  UIADD3 UR22, UPT, UPT, UR36, UR5, URZ ;  /* 0x0000000524167290 */ /* 0x000fe4000fffe0ff */
[----:B------:R-:W-:Y:S01]  /*85a0*/  UIADD3 UR50, UPT, UPT, UR37, UR4, URZ ;  /* 0x0000000425327290 */ /* 0x000fe2000fffe0ff */
[----:B------:R-:W-:Y:S11]  /*85b0*/  BRA.U UP0, `(.L_x_115) ;  /* 0xffffffd500247547 */ /* 0x000ff6000b83ffff */
[----:B------:R-:W-:-:S13]  /*85c0*/  ISETP.NE.AND P1, PT, R98, RZ, PT ;  /* 0x000000ff6200720c */ /* 0x000fda0003f25270 */
[----:B------:R-:W-:Y:S05]  /*85d0*/  @!P1 BRA `(.L_x_116) ;  /* 0x0000000000489947 */ /* 0x000fea0003800000 */
[----:B------:R-:W2:Y:S02]  /*85e0*/  LDCU.64 UR4, c[0x0][0x990] ;  /* 0x00013200ff0477ac */ /* 0x000ea40008000a00 */
[----:B--2---:R-:W-:-:S04]  /*85f0*/  UISETP.NE.U32.AND UP0, UPT, UR4, URZ, UPT ;  /* 0x000000ff0400728c */ /* 0x004fc8000bf05070 */
[----:B------:R-:W-:-:S09]  /*8600*/  UISETP.NE.AND.EX UP0, UPT, UR5, URZ, UPT, UP0 ;  /* 0x000000ff0500728c */ /* 0x000fd2000bf05300 */
[----:B------:R-:W-:Y:S05]  /*8610*/  BRA.U UP0, `(.L_x_117) ;  /* 0x00000001000c7547 */ /* 0x000fea000b800000 */
[----:B------:R-:W-:-:S13]  /*8620*/  FSETP.NEU.AND P0, PT, R41, RZ, PT ;  /* 0x000000ff2900720b */ /* 0x000fda0003f0d000 */
[----:B------:R-:W-:Y:S05]  /*8630*/  @!P0 EXIT ;  /* 0x000000000000894d */ /* 0x000fea0003800000 */
[----:B------:R-:W-:Y:S05]  /*8640*/  BRA `(.L_x_116) ;  /* 0x00000000002c7947 */ /* 0x000fea0003800000 */
.L_x_117:
[----:B------:R-:W-:Y:S01]  /*8650*/  ISETP.NE.AND P0, PT, R112, RZ, PT ;  /* 0x000000ff7000720c */ /* 0x000fe20003f05270 */
[----:B------:R-:W-:-:S12]  /*8660*/  BSSY.RECONVERGENT B0, `(.L_x_116) ;  /* 0x0000009000007945 */ /* 0x000fd80003800200 */
[----:B------:R-:W-:Y:S05]  /*8670*/  @P0 BRA `(.L_x_118) ;  /* 0x0000000000140947 */ /* 0x000fea0003800000 */
[----:B------:R-:W2:Y:S02]  /*8680*/  LDCU.64 UR4, c[0x0][0x988] ;  /* 0x00013100ff0477ac */ /* 0x000ea40008000a00 */
[----:B--2---:R-:W-:-:S04]  /*8690*/  ISETP.NE.U32.AND P0, PT, RZ, UR4, PT ;  /* 0x00000004ff007c0c */ /* 0x004fc8000bf05070 */
[----:B------:R-:W-:-:S13]  /*86a0*/  ISETP.NE.AND.EX P0, PT, RZ, UR5, PT, P0 ;  /* 0x00000005ff007c0c */ /* 0x000fda000bf05300 */
[----:B------:R-:W-:Y:S05]  /*86b0*/  @!P0 EXIT ;  /* 0x000000000000894d */ /* 0x000fea0003800000 */
[----:B------:R-:W-:Y:S05]  /*86c0*/  BRA `(.L_x_119) ;  /* 0x0000000000087947 */ /* 0x000fea0003800000 */
.L_x_118:
[----:B------:R-:W-:-:S13]  /*86d0*/  FSETP.NEU.AND P0, PT, R41, RZ, PT ;  /* 0x000000ff2900720b */ /* 0x000fda0003f0d000 */
[----:B------:R-:W-:Y:S05]  /*86e0*/  @!P0 EXIT ;  /* 0x000000000000894d */ /* 0x000fea0003800000 */
.L_x_119:
[----:B------:R-:W-:Y:S05]  /*86f0*/  BSYNC.RECONVERGENT B0 ;  /* 0x0000000000007941 */ /* 0x000fea0003800200 */
.L_x_116:
[----:B------:R-:W2:Y:S01]  /*8700*/  S2UR UR5, SR_CgaCtaId ;  /* 0x00000000000579c3 */ /* 0x000ea20000008800 */
[----:B------:R-:W-:Y:S01]  /*8710*/  ULEA UR4, UR52, UR49, 0x3 ;  /* 0x0000003134047291 */ /* 0x000fe2000f8e18ff */
[----:B------:R-:W-:-:S04]  /*8720*/  DEPBAR.LE SB0, 0x0 ;  /* 0x000080000000791a */ /* 0x000fc80000000000 */
[----:B------:R-:W-:-:S04]  /*8730*/  UIADD3 UR4, UPT, UPT, UR4, 0x118, URZ ;  /* 0x0000011804047890 */ /* 0x000fc8000fffe0ff */
[----:B--2---:R-:W-:-:S09]  /*8740*/  UPRMT UR4, UR5, 0x654, UR4 ;  /* 0x0000065405047896 */ /* 0x004fd20008000004 */
[----:B------:R-:W-:Y:S01]  /*8750*/  SYNCS.ARRIVE.TRANS64.RED.A1T0 RZ, [UR4], RZ ;  /* 0x000000ffffff79a7 */ /* 0x000fe20008100404 */
[----:B------:R-:W-:Y:S05]  /*8760*/  EXIT ;  /* 0x000000000000794d */ /* 0x000fea0003800000 */
.L_x_20:
[----:B------:R-:W-:Y:S07]  /*8770*/  MOV R0, UR9 ;  /* 0x0000000900007c02 */ /* 0x000fee0008000f00 */
.L_x_120:
[----:B--2---:R2:W3:Y:S02]  /*8780*/  SYNCS.PHASECHK.TRANS64.TRYWAIT P0, [R0+URZ+0x80], R5 ;  /* 0x00008005000075a7 */ /* 0x0044e400080011ff */
[----:B---3--:R-:W-:Y:S05]  /*8790*/  @!P0 NANOSLEEP.SYNCS 0x989680 ;  /* 0x009896800000895d */ /* 0x008fea0003900000 */
[----:B------:R-:W3:Y:S02]  /*87a0*/  @!P0 SYNCS.PHASECHK.TRANS64 P0, [R0+URZ+0x80], R5 ;  /* 0x00008005000085a7 */ /* 0x000ee400080010ff */
[----:B---3--:R-:W-:Y:S05]  /*87b0*/  @!P0 BRA `(.L_x_120) ;  /* 0xfffffffc00f08947 */ /* 0x008fea000383ffff */
[----:B------:R-:W-:Y:S05]  /*87c0*/  BRA `(.L_x_19) ;  /* 0xffffff9000947947 */ /* 0x000fea000383ffff */
.L_x_26:
[----:B------:R-:W-:Y:S07]  /*87d0*/  MOV R0, UR9 ;  /* 0x0000000900007c02 */ /* 0x000fee0008000f00 */
.L_x_121:
[----:B--2---:R2:W4:Y:S02]  /*87e0*/  SYNCS.PHASECHK.TRANS64.TRYWAIT P0, [R0+URZ+0x80], R5 ;  /* 0x00008005000075a7 */ /* 0x00452400080011ff */
[----:B----4-:R-:W-:Y:S05]  /*87f0*/  @!P0 NANOSLEEP.SYNCS 0x989680 ;  /* 0x009896800000895d */ /* 0x010fea0003900000 */
[----:B------:R-:W4:Y:S02]  /*8800*/  @!P0 SYNCS.PHASECHK.TRANS64 P0, [R0+URZ+0x80], R5 ;  /* 0x00008005000085a7 */ /* 0x000f2400080010ff */
[----:B----4-:R-:W-:Y:S05]  /*8810*/  @!P0 BRA `(.L_x_121) ;  /* 0xfffffffc00f08947 */ /* 0x010fea000383ffff */
[----:B------:R-:W-:Y:S05]  /*8820*/  BRA `(.L_x_25) ;  /* 0xffffff9800247947 */ /* 0x000fea000383ffff */
.L_x_30:
[----:B------:R-:W-:-:S07]  /*8830*/  MOV R0, UR30 ;  /* 0x0000001e00007c02 */ /* 0x000fce0008000f00 */
.L_x_122:
[----:B-1----:R1:W2:Y:S02]  /*8840*/  SYNCS.PHASECHK.TRANS64.TRYWAIT P0, [R0+URZ+0x140], R3 ;  /* 0x00014003000075a7 */ /* 0x0022a400080011ff */
[----:B--2---:R-:W-:Y:S05]  /*8850*/  @!P0 NANOSLEEP.SYNCS 0x989680 ;  /* 0x009896800000895d */ /* 0x004fea0003900000 */
[----:B------:R-:W2:Y:S02]  /*8860*/  @!P0 SYNCS.PHASECHK.TRANS64 P0, [R0+URZ+0x140], R3 ;  /* 0x00014003000085a7 */ /* 0x000ea400080010ff */
[----:B--2---:R-:W-:Y:S05]  /*8870*/  @!P0 BRA `(.L_x_122) ;  /* 0xfffffffc00f08947 */ /* 0x004fea000383ffff */
[----:B------:R-:W-:Y:S05]  /*8880*/  BRA `(.L_x_123) ;  /* 0xffffff9800f47947 */ /* 0x000fea000383ffff */
.L_x_34:
[----:B------:R-:W-:-:S07]  /*8890*/  MOV R0, UR4 ;  /* 0x0000000400007c02 */ /* 0x000fce0008000f00 */
.L_x_124:
[----:B-1----:R1:W2:Y:S02]  /*88a0*/  SYNCS.PHASECHK.TRANS64.TRYWAIT P0, [R0+URZ], R3 ;  /* 0x00000003000075a7 */ /* 0x0022a400080011ff */
[----:B--2---:R-:W-:Y:S05]  /*88b0*/  @!P0 NANOSLEEP.SYNCS 0x989680 ;  /* 0x009896800000895d */ /* 0x004fea0003900000 */
[----:B------:R-:W2:Y:S02]  /*88c0*/  @!P0 SYNCS.PHASECHK.TRANS64 P0, [R0+URZ], R3 ;  /* 0x00000003000085a7 */ /* 0x000ea400080010ff */
[----:B--2---:R-:W-:Y:S05]  /*88d0*/  @!P0 BRA `(.L_x_124) ;  /* 0xfffffffc00f08947 */ /* 0x004fea000383ffff */
[----:B------:R-:W-:Y:S05]  /*88e0*/  BRA `(.L_x_125) ;  /* 0xffffffa0008c7947 */ /* 0x000fea000383ffff */
.L_x_35:
[----:B------:R-:W-:-:S07]  /*88f0*/  MOV R0, UR5 ;  /* 0x0000000500007c02 */ /* 0x000fce0008000f00 */
.L_x_126:
[----:B-1----:R1:W2:Y:S02]  /*8900*/  SYNCS.PHASECHK.TRANS64.TRYWAIT P0, [R0+URZ], R3 ;  /* 0x00000003000075a7 */ /* 0x0022a400080011ff */
[----:B--2---:R-:W-:Y:S05]  /*8910*/  @!P0 NANOSLEEP.SYNCS 0x989680 ;  /* 0x009896800000895d */ /* 0x004fea0003900000 */
[----:B------:R-:W2:Y:S02]  /*8920*/  @!P0 SYNCS.PHASECHK.TRANS64 P0, [R0+URZ], R3 ;  /* 0x00000003000085a7 */ /* 0x000ea400080010ff */
[----:B--2---:R-:W-:Y:S05]  /*8930*/  @!P0 BRA `(.L_x_126) ;  /* 0xfffffffc00f08947 */ /* 0x004fea000383ffff */
[----:B------:R-:W-:Y:S05]  /*8940*/  BRA `(.L_x_127) ;  /* 0xffffffa0009c7947 */ /* 0x000fea000383ffff */
.L_x_36:
[----:B------:R-:W-:-:S07]  /*8950*/  MOV R0, UR5 ;  /* 0x0000000500007c02 */ /* 0x000fce0008000f00 */
.L_x_128:
[----:B-1----:R1:W2:Y:S02]  /*8960*/  SYNCS.PHASECHK.TRANS64.TRYWAIT P0, [R0+URZ], R3 ;  /* 0x00000003000075a7 */ /* 0x0022a400080011ff */
[----:B--2---:R-:W-:Y:S05]  /*8970*/  @!P0 NANOSLEEP.SYNCS 0x989680 ;  /* 0x009896800000895d */ /* 0x004fea0003900000 */
[----:B------:R-:W2:Y:S02]  /*8980*/  @!P0 SYNCS.PHASECHK.TRANS64 P0, [R0+URZ], R3 ;  /* 0x00000003000085a7 */ /* 0x000ea400080010ff */
[----:B--2---:R-:W-:Y:S05]  /*8990*/  @!P0 BRA `(.L_x_128) ;  /* 0xfffffffc00f08947 */ /* 0x004fea000383ffff */
[----:B------:R-:W-:Y:S05]  /*89a0*/  BRA `(.L_x_129) ;  /* 0xffffffa000ac7947 */ /* 0x000fea000383ffff */
.L_x_37:
[----:B------:R-:W-:-:S07]  /*89b0*/  MOV R0, UR5 ;  /* 0x0000000500007c02 */ /* 0x000fce0008000f00 */
.L_x_130:
[----:B-1----:R1:W2:Y:S02]  /*89c0*/  SYNCS.PHASECHK.TRANS64.TRYWAIT P0, [R0+URZ], R3 ;  /* 0x00000003000075a7 */ /* 0x0022a400080011ff */
[----:B--2---:R-:W-:Y:S05]  /*89d0*/  @!P0 NANOSLEEP.SYNCS 0x989680 ;  /* 0x009896800000895d */ /* 0x004fea0003900000 */
[----:B------:R-:W2:Y:S02]  /*89e0*/  @!P0 SYNCS.PHASECHK.TRANS64 P0, [R0+URZ], R3 ;  /* 0x00000003000085a7 */ /* 0x000ea400080010ff */
[----:B--2---:R-:W-:Y:S05]  /*89f0*/  @!P0 BRA `(.L_x_130) ;  /* 0xfffffffc00f08947 */ /* 0x004fea000383ffff */
[----:B------:R-:W-:Y:S05]  /*8a00*/  BRA `(.L_x_131) ;  /* 0xffffffa000bc7947 */ /* 0x000fea000383ffff */
.L_x_38:
[----:B------:R-:W-:-:S07]  /*8a10*/  MOV R0, UR5 ;  /* 0x0000000500007c02 */ /* 0x000fce0008000f00 */
.L_x_132:
[----:B-1----:R1:W2:Y:S02]  /*8a20*/  SYNCS.PHASECHK.TRANS64.TRYWAIT P0, [R0+URZ], R3 ;  /* 0x00000003000075a7 */ /* 0x0022a400080011ff */
[----:B--2---:R-:W-:Y:S05]  /*8a30*/  @!P0 NANOSLEEP.SYNCS 0x989680 ;  /* 0x009896800000895d */ /* 0x004fea0003900000 */
[----:B------:R-:W2:Y:S02]  /*8a40*/  @!P0 SYNCS.PHASECHK.TRANS64 P0, [R0+URZ], R3 ;  /* 0x00000003000085a7 */ /* 0x000ea400080010ff */
[----:B--2---:R-:W-:Y:S05]  /*8a50*/  @!P0 BRA `(.L_x_132) ;  /* 0xfffffffc00f08947 */ /* 0x004fea000383ffff */
[----:B------:R-:W-:Y:S05]  /*8a60*/  BRA `(.L_x_133) ;  /* 0xffffffa000cc7947 */ /* 0x000fea000383ffff */
.L_x_39:
[----:B------:R-:W-:-:S07]  /*8a70*/  MOV R0, UR5 ;  /* 0x0000000500007c02 */ /* 0x000fce0008000f00 */
.L_x_134:
[----:B-1----:R1:W2:Y:S02]  /*8a80*/  SYNCS.PHASECHK.TRANS64.TRYWAIT P0, [R0+URZ], R3 ;  /* 0x00000003000075a7 */ /* 0x0022a400080011ff */
[----:B--2---:R-:W-:Y:S05]  /*8a90*/  @!P0 NANOSLEEP.SYNCS 0x989680 ;  /* 0x009896800000895d */ /* 0x004fea0003900000 */
[----:B------:R-:W2:Y:S02]  /*8aa0*/  @!P0 SYNCS.PHASECHK.TRANS64 P0, [R0+URZ], R3 ;  /* 0x00000003000085a7 */ /* 0x000ea400080010ff */
[----:B--2---:R-:W-:Y:S05]  /*8ab0*/  @!P0 BRA `(.L_x_134) ;  /* 0xfffffffc00f08947 */ /* 0x004fea000383ffff */
[----:B------:R-:W-:Y:S05]  /*8ac0*/  BRA `(.L_x_135) ;  /* 0xffffffa000dc7947 */ /* 0x000fea000383ffff */
.L_x_40:
[----:B------:R-:W-:-:S07]  /*8ad0*/  MOV R0, UR5 ;  /* 0x0000000500007c02 */ /* 0x000fce0008000f00 */
.L_x_136:
[----:B-1----:R1:W2:Y:S02]  /*8ae0*/  SYNCS.PHASECHK.TRANS64.TRYWAIT P0, [R0+URZ], R3 ;  /* 0x00000003000075a7 */ /* 0x0022a400080011ff */
[----:B--2---:R-:W-:Y:S05]  /*8af0*/  @!P0 NANOSLEEP.SYNCS 0x989680 ;  /* 0x009896800000895d */ /* 0x004fea0003900000 */
[----:B------:R-:W2:Y:S02]  /*8b00*/  @!P0 SYNCS.PHASECHK.TRANS64 P0, [R0+URZ], R3 ;  /* 0x00000003000085a7 */ /* 0x000ea400080010ff */
[----:B--2---:R-:W-:Y:S05]  /*8b10*/  @!P0 BRA `(.L_x_136) ;  /* 0xfffffffc00f08947 */ /* 0x004fea000383ffff */
[----:B------:R-:W-:Y:S05]  /*8b20*/  BRA `(.L_x_137) ;  /* 0xffffffa000ec7947 */ /* 0x000fea000383ffff */
.L_x_41:
[----:B------:R-:W-:-:S07]  /*8b30*/  MOV R0, UR5 ;  /* 0x0000000500007c02 */ /* 0x000fce0008000f00 */
.L_x_138:
[----:B-1----:R1:W2:Y:S02]  /*8b40*/  SYNCS.PHASECHK.TRANS64.TRYWAIT P0, [R0+URZ], R3 ;  /* 0x00000003000075a7 */ /* 0x0022a400080011ff */
[----:B--2---:R-:W-:Y:S05]  /*8b50*/  @!P0 NANOSLEEP.SYNCS 0x989680 ;  /* 0x009896800000895d */ /* 0x004fea0003900000 */
[----:B------:R-:W2:Y:S02]  /*8b60*/  @!P0 SYNCS.PHASECHK.TRANS64 P0, [R0+URZ], R3 ;  /* 0x00000003000085a7 */ /* 0x000ea400080010ff */
[----:B--2---:R-:W-:Y:S05]  /*8b70*/  @!P0 BRA `(.L_x_138) ;  /* 0xfffffffc00f08947 */ /* 0x004fea000383ffff */
[----:B------:R-:W-:Y:S05]  /*8b80*/  BRA `(.L_x_139) ;  /* 0xffffffa000fc7947 */ /* 0x000fea000383ffff */
.L_x_42:
[----:B------:R-:W-:-:S07]  /*8b90*/  MOV R0, UR5 ;  /* 0x0000000500007c02 */ /* 0x000fce0008000f00 */
.L_x_140:
[----:B-1----:R1:W2:Y:S02]  /*8ba0*/  SYNCS.PHASECHK.TRANS64.TRYWAIT P0, [R0+URZ], R3 ;  /* 0x00000003000075a7 */ /* 0x0022a400080011ff */
[----:B--2---:R-:W-:Y:S05]  /*8bb0*/  @!P0 NANOSLEEP.SYNCS 0x989680 ;  /* 0x009896800000895d */ /* 0x004fea0003900000 */
[----:B------:R-:W2:Y:S02]  /*8bc0*/  @!P0 SYNCS.PHASECHK.TRANS64 P0, [R0+URZ], R3 ;  /* 0x00000003000085a7 */ /* 0x000ea400080010ff */
[----:B--2---:R-:W-:Y:S05]  /*8bd0*/  @!P0 BRA `(.L_x_140) ;  /* 0xfffffffc00f08947 */ /* 0x004fea000383ffff */
[----:B------:R-:W-:Y:S05]  /*8be0*/  BRA `(.L_x_141) ;  /* 0xffffffa4000c7947 */ /* 0x000fea000383ffff */
.L_x_43:
[----:B------:R-:W-:-:S07]  /*8bf0*/  MOV R0, UR5 ;  /* 0x0000000500007c02 */ /* 0x000fce0008000f00 */
.L_x_142:
[----:B-1----:R1:W2:Y:S02]  /*8c00*/  SYNCS.PHASECHK.TRANS64.TRYWAIT P0, [R0+URZ], R3 ;  /* 0x00000003000075a7 */ /* 0x0022a400080011ff */
[----:B--2---:R-:W-:Y:S05]  /*8c10*/  @!P0 NANOSLEEP.SYNCS 0x989680 ;  /* 0x009896800000895d */ /* 0x004fea0003900000 */
[----:B------:R-:W2:Y:S02]  /*8c20*/  @!P0 SYNCS.PHASECHK.TRANS64 P0, [R0+URZ], R3 ;  /* 0x00000003000085a7 */ /* 0x000ea400080010ff */
[----:B--2---:R-:W-:Y:S05]  /*8c30*/  @!P0 BRA `(.L_x_142) ;  /* 0xfffffffc00f08947 */ /* 0x004fea000383ffff */
[----:B------:R-:W-:Y:S05]  /*8c40*/  BRA `(.L_x_143) ;  /* 0xffffffa4001c7947 */ /* 0x000fea000383ffff */
.L_x_44:
[----:B------:R-:W-:-:S07]  /*8c50*/  MOV R0, UR5 ;  /* 0x0000000500007c02 */ /* 0x000fce0008000f00 */
.L_x_144:
[----:B-1----:R1:W2:Y:S02]  /*8c60*/  SYNCS.PHASECHK.TRANS64.TRYWAIT P0, [R0+URZ], R3 ;  /* 0x00000003000075a7 */ /* 0x0022a400080011ff */
[----:B--2---:R-:W-:Y:S05]  /*8c70*/  @!P0 NANOSLEEP.SYNCS 0x989680 ;  /* 0x009896800000895d */ /* 0x004fea0003900000 */
[----:B------:R-:W2:Y:S02]  /*8c80*/  @!P0 SYNCS.PHASECHK.TRANS64 P0, [R0+URZ], R3 ;  /* 0x00000003000085a7 */ /* 0x000ea400080010ff */
[----:B--2---:R-:W-:Y:S05]  /*8c90*/  @!P0 BRA `(.L_x_144) ;  /* 0xfffffffc00f08947 */ /* 0x004fea000383ffff */
[----:B------:R-:W-:Y:S05]  /*8ca0*/  BRA `(.L_x_145) ;  /* 0xffffffa4002c7947 */ /* 0x000fea000383ffff */
.L_x_45:
[----:B------:R-:W-:-:S07]  /*8cb0*/  MOV R0, UR5 ;  /* 0x0000000500007c02 */ /* 0x000fce0008000f00 */
.L_x_146:
[----:B-1----:R1:W2:Y:S02]  /*8cc0*/  SYNCS.PHASECHK.TRANS64.TRYWAIT P0, [R0+URZ], R3 ;  /* 0x00000003000075a7 */ /* 0x0022a400080011ff */
[----:B--2---:R-:W-:Y:S05]  /*8cd0*/  @!P0 NANOSLEEP.SYNCS 0x989680 ;  /* 0x009896800000895d */ /* 0x004fea0003900000 */
[----:B------:R-:W2:Y:S02]  /*8ce0*/  @!P0 SYNCS.PHASECHK.TRANS64 P0, [R0+URZ], R3 ;  /* 0x00000003000085a7 */ /* 0x000ea400080010ff */
[----:B--2---:R-:W-:Y:S05]  /*8cf0*/  @!P0 BRA `(.L_x_146) ;  /* 0xfffffffc00f08947 */ /* 0x004fea000383ffff */
[----:B------:R-:W-:Y:S05]  /*8d00*/  BRA `(.L_x_147) ;  /* 0xffffffa4003c7947 */ /* 0x000fea000383ffff */
.L_x_46:
[----:B------:R-:W-:-:S07]  /*8d10*/  MOV R0, UR5 ;  /* 0x0000000500007c02 */ /* 0x000fce0008000f00 */
.L_x_148:
[----:B-1----:R1:W2:Y:S02]  /*8d20*/  SYNCS.PHASECHK.TRANS64.TRYWAIT P0, [R0+URZ], R3 ;  /* 0x00000003000075a7 */ /* 0x0022a400080011ff */
[----:B--2---:R-:W-:Y:S05]  /*8d30*/  @!P0 NANOSLEEP.SYNCS 0x989680 ;  /* 0x009896800000895d */ /* 0x004fea0003900000 */
[----:B------:R-:W2:Y:S02]  /*8d40*/  @!P0 SYNCS.PHASECHK.TRANS64 P0, [R0+URZ], R3 ;  /* 0x00000003000085a7 */ /* 0x000ea400080010ff */
[----:B--2---:R-:W-:Y:S05]  /*8d50*/  @!P0 BRA `(.L_x_148) ;  /* 0xfffffffc00f08947 */ /* 0x004fea000383ffff */
[----:B------:R-:W-:Y:S05]  /*8d60*/  BRA `(.L_x_149) ;  /* 0xffffffa4004c7947 */ /* 0x000fea000383ffff */
.L_x_47:
[----:B------:R-:W-:-:S07]  /*8d70*/  MOV R0, UR5 ;  /* 0x0000000500007c02 */ /* 0x000fce0008000f00 */
.L_x_150:
[----:B-1----:R1:W2:Y:S02]  /*8d80*/  SYNCS.PHASECHK.TRANS64.TRYWAIT P0, [R0+URZ], R3 ;  /* 0x00000003000075a7 */ /* 0x0022a400080011ff */
[----:B--2---:R-:W-:Y:S05]  /*8d90*/  @!P0 NANOSLEEP.SYNCS 0x989680 ;  /* 0x009896800000895d */ /* 0x004fea0003900000 */
[----:B------:R-:W2:Y:S02]  /*8da0*/  @!P0 SYNCS.PHASECHK.TRANS64 P0, [R0+URZ], R3 ;  /* 0x00000003000085a7 */ /* 0x000ea400080010ff */
[----:B--2---:R-:W-:Y:S05]  /*8db0*/  @!P0 BRA `(.L_x_150) ;  /* 0xfffffffc00f08947 */ /* 0x004fea000383ffff */
[----:B------:R-:W-:Y:S05]  /*8dc0*/  BRA `(.L_x_151) ;  /* 0xffffffa4005c7947 */ /* 0x000fea000383ffff */
.L_x_48:
[----:B------:R-:W-:-:S07]  /*8dd0*/  MOV R0, UR5 ;  /* 0x0000000500007c02 */ /* 0x000fce0008000f00 */
.L_x_152:
[----:B-1----:R1:W2:Y:S02]  /*8de0*/  SYNCS.PHASECHK.TRANS64.TRYWAIT P0, [R0+URZ], R3 ;  /* 0x00000003000075a7 */ /* 0x0022a400080011ff */
[----:B--2---:R-:W-:Y:S05]  /*8df0*/  @!P0 NANOSLEEP.SYNCS 0x989680 ;  /* 0x009896800000895d */ /* 0x004fea0003900000 */
[----:B------:R-:W2:Y:S02]  /*8e00*/  @!P0 SYNCS.PHASECHK.TRANS64 P0, [R0+URZ], R3 ;  /* 0x00000003000085a7 */ /* 0x000ea400080010ff */
[----:B--2---:R-:W-:Y:S05]  /*8e10*/  @!P0 BRA `(.L_x_152) ;  /* 0xfffffffc00f08947 */ /* 0x004fea000383ffff */
[----:B------:R-:W-:Y:S05]  /*8e20*/  BRA `(.L_x_153) ;  /* 0xffffffa4006c7947 */ /* 0x000fea000383ffff */
.L_x_51:
[----:B------:R-:W-:-:S07]  /*8e30*/  MOV R4, UR4 ;  /* 0x0000000400047c02 */ /* 0x000fce0008000f00 */
.L_x_154:
[----:B--2---:R2:W3:Y:S02]  /*8e40*/  SYNCS.PHASECHK.TRANS64.TRYWAIT P1, [R4+URZ+0x148], R7 ;  /* 0x00014807040075a7 */ /* 0x0044e400080211ff */
[----:B---3--:R-:W-:Y:S05]  /*8e50*/  @!P1 NANOSLEEP.SYNCS 0x989680 ;  /* 0x009896800000995d */ /* 0x008fea0003900000 */
[----:B------:R-:W3:Y:S02]  /*8e60*/  @!P1 SYNCS.PHASECHK.TRANS64 P1, [R4+URZ+0x148], R7 ;  /* 0x00014807040095a7 */ /* 0x000ee400080210ff */
[----:B---3--:R-:W-:Y:S05]  /*8e70*/  @!P1 BRA `(.L_x_154) ;  /* 0xfffffffc00f09947 */ /* 0x008fea000383ffff */
[----:B------:R-:W-:Y:S05]  /*8e80*/  BRA `(.L_x_155) ;  /* 0xffffffa400dc7947 */ /* 0x000fea000383ffff */
.L_x_52:
[----:B--2---:R-:W-:-:S07]  /*8e90*/  MOV R4, UR4 ;  /* 0x0000000400047c02 */ /* 0x004fce0008000f00 */
.L_x_156:
[----:B--2---:R2:W3:Y:S02]  /*8ea0*/  SYNCS.PHASECHK.TRANS64.TRYWAIT P1, [R4+URZ+0x140], R5 ;  /* 0x00014005040075a7 */ /* 0x0044e400080211ff */
[----:B---3--:R-:W-:Y:S05]  /*8eb0*/  @!P1 NANOSLEEP.SYNCS 0x989680 ;  /* 0x009896800000995d */ /* 0x008fea0003900000 */
[----:B------:R-:W3:Y:S02]  /*8ec0*/  @!P1 SYNCS.PHASECHK.TRANS64 P1, [R4+URZ+0x140], R5 ;  /* 0x00014005040095a7 */ /* 0x000ee400080210ff */
[----:B---3--:R-:W-:Y:S05]  /*8ed0*/  @!P1 BRA `(.L_x_156) ;  /* 0xfffffffc00f09947 */ /* 0x008fea000383ffff */
[----:B------:R-:W-:Y:S05]  /*8ee0*/  BRA `(.L_x_157) ;  /* 0xffffffa400e47947 */ /* 0x000fea000383ffff */
.L_x_60:
[----:B------:R-:W-:-:S07]  /*8ef0*/  MOV R0, UR18 ;  /* 0x0000001200007c02 */ /* 0x000fce0008000f00 */
.L_x_158:
[----:B-1----:R1:W2:Y:S02]  /*8f00*/  SYNCS.PHASECHK.TRANS64.TRYWAIT P0, [R0+URZ+0x140], R5 ;  /* 0x00014005000075a7 */ /* 0x0022a400080011ff */
[----:B--2---:R-:W-:Y:S05]  /*8f10*/  @!P0 NANOSLEEP.SYNCS 0x989680 ;  /* 0x009896800000895d */ /* 0x004fea0003900000 */
[----:B------:R-:W2:Y:S02]  /*8f20*/  @!P0 SYNCS.PHASECHK.TRANS64 P0, [R0+URZ+0x140], R5 ;  /* 0x00014005000085a7 */ /* 0x000ea400080010ff */
[----:B--2---:R-:W-:Y:S05]  /*8f30*/  @!P0 BRA `(.L_x_158) ;  /* 0xfffffffc00f08947 */ /* 0x004fea000383ffff */
[----:B------:R-:W-:Y:S05]  /*8f40*/  BRA `(.L_x_159) ;  /* 0xffffffac00607947 */ /* 0x000fea000383ffff */
.L_x_61:
[----:B------:R-:W-:-:S07]  /*8f50*/  MOV R5, UR22 ;  /* 0x0000001600057c02 */ /* 0x000fce0008000f00 */
.L_x_160:
[----:B-1----:R1:W2:Y:S02]  /*8f60*/  SYNCS.PHASECHK.TRANS64.TRYWAIT P0, [R5+URZ+0x160], R0 ;  /* 0x00016000050075a7 */ /* 0x0022a400080011ff */
[----:B--2---:R-:W-:Y:S05]  /*8f70*/  @!P0 NANOSLEEP.SYNCS 0x989680 ;  /* 0x009896800000895d */ /* 0x004fea0003900000 */
[----:B------:R-:W2:Y:S02]  /*8f80*/  @!P0 SYNCS.PHASECHK.TRANS64 P0, [R5+URZ+0x160], R0 ;  /* 0x00016000050085a7 */ /* 0x000ea400080010ff */
[----:B--2---:R-:W-:Y:S05]  /*8f90*/  @!P0 BRA `(.L_x_160) ;  /* 0xfffffffc00f08947 */ /* 0x004fea000383ffff */
[----:B------:R-:W-:Y:S05]  /*8fa0*/  BRA `(.L_x_161) ;  /* 0xffffffac007c7947 */ /* 0x000fea000383ffff */
.L_x_64:
[----:B-1----:R-:W-:Y:S07]  /*8fb0*/  MOV R0, UR16 ;  /* 0x0000001000007c02 */ /* 0x002fee0008000f00 */
.L_x_162:
[----:B-1----:R1:W2:Y:S02]  /*8fc0*/  SYNCS.PHASECHK.TRANS64.TRYWAIT P0, [R0+URZ], R5 ;  /* 0x00000005000075a7 */ /* 0x0022a400080011ff */
[----:B--2---:R-:W-:Y:S05]  /*8fd0*/  @!P0 NANOSLEEP.SYNCS 0x989680 ;  /* 0x009896800000895d */ /* 0x004fea0003900000 */
[----:B------:R-:W2:Y:S02]  /*8fe0*/  @!P0 SYNCS.PHASECHK.TRANS64 P0, [R0+URZ], R5 ;  /* 0x00000005000085a7 */ /* 0x000ea400080010ff */
[----:B--2---:R-:W-:Y:S05]  /*8ff0*/  @!P0 BRA `(.L_x_162) ;  /* 0xfffffffc00f08947 */ /* 0x004fea000383ffff */
[----:B------:R-:W-:Y:S05]  /*9000*/  BRA `(.L_x_63) ;  /* 0xffffffac00a07947 */ /* 0x000fea000383ffff */
.L_x_67:
[----:B------:R-:W-:-:S07]  /*9010*/  MOV R0, UR4 ;  /* 0x0000000400007c02 */ /* 0x000fce0008000f00 */
.L_x_163:
[----:B-1----:R1:W3:Y:S02]  /*9020*/  SYNCS.PHASECHK.TRANS64.TRYWAIT P0, [R0+URZ], R3 ;  /* 0x00000003000075a7 */ /* 0x0022e400080011ff */
[----:B---3--:R-:W-:Y:S05]  /*9030*/  @!P0 NANOSLEEP.SYNCS 0x989680 ;  /* 0x009896800000895d */ /* 0x008fea0003900000 */
[----:B------:R-:W3:Y:S02]  /*9040*/  @!P0 SYNCS.PHASECHK.TRANS64 P0, [R0+URZ], R3 ;  /* 0x00000003000085a7 */ /* 0x000ee400080010ff */
[----:B---3--:R-:W-:Y:S05]  /*9050*/  @!P0 BRA `(.L_x_163) ;  /* 0xfffffffc00f08947 */ /* 0x008fea000383ffff */
[----:B------:R-:W-:Y:S05]  /*9060*/  BRA `(.L_x_164) ;  /* 0xffffffb0006c7947 */ /* 0x000fea000383ffff */
.L_x_68:
[----:B------:R-:W-:-:S07]  /*9070*/  MOV R0, UR4 ;  /* 0x0000000400007c02 */ /* 0x000fce0008000f00 */
.L_x_165:
[----:B-1----:R1:W2:Y:S02]  /*9080*/  SYNCS.PHASECHK.TRANS64.TRYWAIT P0, [R0+URZ], R3 ;  /* 0x00000003000075a7 */ /* 0x0022a400080011ff */
[----:B--2---:R-:W-:Y:S05]  /*9090*/  @!P0 NANOSLEEP.SYNCS 0x989680 ;  /* 0x009896800000895d */ /* 0x004fea0003900000 */
[----:B------:R-:W2:Y:S02]  /*90a0*/  @!P0 SYNCS.PHASECHK.TRANS64 P0, [R0+URZ], R3 ;  /* 0x00000003000085a7 */ /* 0x000ea400080010ff */
[----:B--2---:R-:W-:Y:S05]  /*90b0*/  @!P0 BRA `(.L_x_165) ;  /* 0xfffffffc00f08947 */ /* 0x004fea000383ffff */
[----:B------:R-:W-:Y:S05]  /*90c0*/  BRA `(.L_x_166) ;  /* 0xffffffb000787947 */ /* 0x000fea000383ffff */
.L_x_73:
[----:B------:R-:W-:Y:S07]  /*90d0*/  MOV R0, UR24 ;  /* 0x0000001800007c02 */ /* 0x000fee0008000f00 */
.L_x_167:
[----:B--2---:R2:W4:Y:S02]  /*90e0*/  SYNCS.PHASECHK.TRANS64.TRYWAIT P0, [R0+URZ+0x140], R5 ;  /* 0x00014005000075a7 */ /* 0x00452400080011ff */
[----:B----4-:R-:W-:Y:S05]  /*90f0*/  @!P0 NANOSLEEP.SYNCS 0x989680 ;  /* 0x009896800000895d */ /* 0x010fea0003900000 */
[----:B------:R-:W4:Y:S02]  /*9100*/  @!P0 SYNCS.PHASECHK.TRANS64 P0, [R0+URZ+0x140], R5 ;  /* 0x00014005000085a7 */ /* 0x000f2400080010ff */
[----:B----4-:R-:W-:Y:S05]  /*9110*/  @!P0 BRA `(.L_x_167) ;  /* 0xfffffffc00f08947 */ /* 0x010fea000383ffff */
[----:B------:R-:W-:Y:S05]  /*9120*/  BRA `(.L_x_168) ;  /* 0xffffffb400b47947 */ /* 0x000fea000383ffff */
.L_x_76:
[----:B------:R-:W-:Y:S07]  /*9130*/  MOV R0, UR24 ;  /* 0x0000001800007c02 */ /* 0x000fee0008000f00 */
.L_x_169:
[----:B--2---:R2:W4:Y:S02]  /*9140*/  SYNCS.PHASECHK.TRANS64.TRYWAIT P3, [R0+URZ+0x138], R15 ;  /* 0x0001380f000075a7 */ /* 0x00452400080611ff */
[----:B----4-:R-:W-:Y:S05]  /*9150*/  @!P3 NANOSLEEP.SYNCS 0x989680 ;  /* 0x009896800000b95d */ /* 0x010fea0003900000 */
[----:B------:R-:W4:Y:S02]  /*9160*/  @!P3 SYNCS.PHASECHK.TRANS64 P3, [R0+URZ+0x138], R15 ;  /* 0x0001380f0000b5a7 */ /* 0x000f2400080610ff */
[----:B----4-:R-:W-:Y:S05]  /*9170*/  @!P3 BRA `(.L_x_169) ;  /* 0xfffffffc00f0b947 */ /* 0x010fea000383ffff */
[----:B------:R-:W-:Y:S05]  /*9180*/  BRA `(.L_x_75) ;  /* 0xffffffbc00107947 */ /* 0x000fea000383ffff */
.L_x_79:
[----:B------:R-:W-:Y:S07]  /*9190*/  MOV R8, UR7 ;  /* 0x0000000700087c02 */ /* 0x000fee0008000f00 */
.L_x_170:
[----:B-1----:R1:W2:Y:S02]  /*91a0*/  SYNCS.PHASECHK.TRANS64.TRYWAIT P1, [R8+URZ+0x118], R15 ;  /* 0x0001180f080075a7 */ /* 0x0022a400080211ff */
[----:B--2---:R-:W-:Y:S05]  /*91b0*/  @!P1 NANOSLEEP.SYNCS 0x989680 ;  /* 0x009896800000995d */ /* 0x004fea0003900000 */
[----:B------:R-:W2:Y:S02]  /*91c0*/  @!P1 SYNCS.PHASECHK.TRANS64 P1, [R8+URZ+0x118], R15 ;  /* 0x0001180f080095a7 */ /* 0x000ea400080210ff */
[----:B--2---:R-:W-:Y:S05]  /*91d0*/  @!P1 BRA `(.L_x_170) ;  /* 0xfffffffc00f09947 */ /* 0x004fea000383ffff */
[----:B------:R-:W-:Y:S05]  /*91e0*/  BRA `(.L_x_171) ;  /* 0xffffffbc00c47947 */ /* 0x000fea000383ffff */
.L_x_80:
[----:B------:R-:W-:Y:S07]  /*91f0*/  MOV R5, UR4 ;  /* 0x0000000400057c02 */ /* 0x000fee0008000f00 */
.L_x_172:
[----:B-1----:R1:W2:Y:S02]  /*9200*/  SYNCS.PHASECHK.TRANS64.TRYWAIT P0, [R5+URZ+0x118], R14 ;  /* 0x0001180e050075a7 */ /* 0x0022a400080011ff */
[----:B--2---:R-:W-:Y:S05]  /*9210*/  @!P0 NANOSLEEP.SYNCS 0x989680 ;  /* 0x009896800000895d */ /* 0x004fea0003900000 */
[----:B------:R-:W2:Y:S02]  /*9220*/  @!P0 SYNCS.PHASECHK.TRANS64 P0, [R5+URZ+0x118], R14 ;  /* 0x0001180e050085a7 */ /* 0x000ea400080010ff */
[----:B--2---:R-:W-:Y:S05]  /*9230*/  @!P0 BRA `(.L_x_172) ;  /* 0xfffffffc00f08947 */ /* 0x004fea000383ffff */
[----:B------:R-:W-:Y:S05]  /*9240*/  BRA `(.L_x_173) ;  /* 0xffffffc000307947 */ /* 0x000fea000383ffff */
.L_x_82:
[----:B------:R-:W-:-:S07]  /*9250*/  MOV R0, UR4 ;  /* 0x0000000400007c02 */ /* 0x000fce0008000f00 */
.L_x_174:
[----:B-1----:R1:W4:Y:S02]  /*9260*/  SYNCS.PHASECHK.TRANS64.TRYWAIT P0, [R0+URZ], R3 ;  /* 0x00000003000075a7 */ /* 0x00232400080011ff */
[----:B----4-:R-:W-:Y:S05]  /*9270*/  @!P0 NANOSLEEP.SYNCS 0x989680 ;  /* 0x009896800000895d */ /* 0x010fea0003900000 */
[----:B------:R-:W4:Y:S02]  /*9280*/  @!P0 SYNCS.PHASECHK.TRANS64 P0, [R0+URZ], R3 ;  /* 0x00000003000085a7 */ /* 0x000f2400080010ff */
[----:B----4-:R-:W-:Y:S05]  /*9290*/  @!P0 BRA `(.L_x_174) ;  /* 0xfffffffc00f08947 */ /* 0x010fea000383ffff */
[----:B------:R-:W-:Y:S05]  /*92a0*/  BRA `(.L_x_175) ;  /* 0xffffffc000b87947 */ /* 0x000fea000383ffff */
.L_x_83:
[----:B-1----:R1:W4:Y:S02]  /*92b0*/  SYNCS.PHASECHK.TRANS64.TRYWAIT P0, [R2+URZ], R3 ;  /* 0x00000003020075a7 */ /* 0x00232400080011ff */
[----:B----4-:R-:W-:Y:S05]  /*92c0*/  @!P0 NANOSLEEP.SYNCS 0x989680 ;  /* 0x009896800000895d */ /* 0x010fea0003900000 */
[----:B------:R-:W4:Y:S02]  /*92d0*/  @!P0 SYNCS.PHASECHK.TRANS64 P0, [R2+URZ], R3 ;  /* 0x00000003020085a7 */ /* 0x000f2400080010ff */
[----:B----4-:R-:W-:Y:S05]  /*92e0*/  @!P0 BRA `(.L_x_83) ;  /* 0xfffffffc00f08947 */ /* 0x010fea000383ffff */
[----:B------:R-:W-:Y:S05]  /*92f0*/  BRA `(.L_x_176) ;  /* 0xffffffc000e47947 */ /* 0x000fea000383ffff */
.L_x_85:
[----:B------:R-:W-:Y:S07]  /*9300*/  MOV R0, UR49 ;  /* 0x0000003100007c02 */ /* 0x000fee0008000f00 */
.L_x_177:
[----:B-1----:R1:W2:Y:S02]  /*9310*/  SYNCS.PHASECHK.TRANS64.TRYWAIT P0, [R0+URZ+0x140], R3 ;  /* 0x00014003000075a7 */ /* 0x0022a400080011ff */
[----:B--2---:R-:W-:Y:S05]  /*9320*/  @!P0 NANOSLEEP.SYNCS 0x989680 ;  /* 0x009896800000895d */ /* 0x004fea0003900000 */
[----:B------:R-:W2:Y:S02]  /*9330*/  @!P0 SYNCS.PHASECHK.TRANS64 P0, [R0+URZ+0x140], R3 ;  /* 0x00014003000085a7 */ /* 0x000ea400080010ff */
[----:B--2---:R-:W-:Y:S05]  /*9340*/  @!P0 BRA `(.L_x_177) ;  /* 0xfffffffc00f08947 */ /* 0x004fea000383ffff */
[----:B------:R-:W-:Y:S05]  /*9350*/  BRA `(.L_x_178) ;  /* 0xffffffc400c87947 */ /* 0x000fea000383ffff */
.L_x_95:
[----:B-1----:R1:W2:Y:S02]  /*9360*/  SYNCS.PHASECHK.TRANS64.TRYWAIT P1, [R0+URZ+0x100], R5 ;  /* 0x00010005000075a7 */ /* 0x0022a400080211ff */
[----:B--2---:R-:W-:Y:S05]  /*9370*/  @!P1 NANOSLEEP.SYNCS 0x989680 ;  /* 0x009896800000995d */ /* 0x004fea0003900000 */
[----:B------:R-:W2:Y:S02]  /*9380*/  @!P1 SYNCS.PHASECHK.TRANS64 P1, [R0+URZ+0x100], R5 ;  /* 0x00010005000095a7 */ /* 0x000ea400080210ff */
[----:B--2---:R-:W-:Y:S05]  /*9390*/  @!P1 BRA `(.L_x_95) ;  /* 0xfffffffc00f09947 */ /* 0x004fea000383ffff */
[----:B------:R-:W-:Y:S05]  /*93a0*/  BRA `(.L_x_94) ;  /* 0xffffffd400a87947 */ /* 0x000fea000383ffff */
.L_x_97:
[----:B-1----:R1:W3:Y:S02]  /*93b0*/  SYNCS.PHASECHK.TRANS64.TRYWAIT P0, [R102+URZ+0x150], R3 ;  /* 0x00015003660075a7 */ /* 0x0022e400080011ff */
[----:B---3--:R-:W-:Y:S05]  /*93c0*/  @!P0 NANOSLEEP.SYNCS 0x989680 ;  /* 0x009896800000895d */ /* 0x008fea0003900000 */
[----:B------:R-:W3:Y:S02]  /*93d0*/  @!P0 SYNCS.PHASECHK.TRANS64 P0, [R102+URZ+0x150], R3 ;  /* 0x00015003660085a7 */ /* 0x000ee400080010ff */
[----:B---3--:R-:W-:Y:S05]  /*93e0*/  @!P0 BRA `(.L_x_97) ;  /* 0xfffffffc00f08947 */ /* 0x008fea000383ffff */
[----:B------:R-:W-:Y:S05]  /*93f0*/  BRA `(.L_x_96) ;  /* 0xffffffd400e07947 */ /* 0x000fea000383ffff */
.L_x_108:
[----:B--2---:R2:W3:Y:S02]  /*9400*/  SYNCS.PHASECHK.TRANS64.TRYWAIT P0, [R3+URZ+0x100], R4 ;  /* 0x00010004030075a7 */ /* 0x0044e400080011ff */
[----:B---3--:R-:W-:Y:S05]  /*9410*/  @!P0 NANOSLEEP.SYNCS 0x989680 ;  /* 0x009896800000895d */ /* 0x008fea0003900000 */
[----:B------:R-:W3:Y:S02]  /*9420*/  @!P0 SYNCS.PHASECHK.TRANS64 P0, [R3+URZ+0x100], R4 ;  /* 0x00010004030085a7 */ /* 0x000ee400080010ff */
[----:B---3--:R-:W-:Y:S05]  /*9430*/  @!P0 BRA `(.L_x_108) ;  /* 0xfffffffc00f08947 */ /* 0x008fea000383ffff */
[----:B------:R-:W-:Y:S05]  /*9440*/  BRA `(.L_x_107) ;  /* 0xffffffe000e47947 */ /* 0x000fea000383ffff */
        .weak           $__internal_0_$__cuda_sm10x_tcgen05_guardrail_trap_col_being_dealloced_not_returned_by_alloc
        .type           $__internal_0_$__cuda_sm10x_tcgen05_guardrail_trap_col_being_dealloced_not_returned_by_alloc,@function
        .size           $__internal_0_$__cuda_sm10x_tcgen05_guardrail_trap_col_being_dealloced_not_returned_by_alloc,($__internal_1_$__cuda_sm10x_tcgen05_guardrail_trap_phase_invalid_during_alloc - $__internal_0_$__cuda_sm10x_tcgen05_guardrail_trap_col_being_dealloced_not_returned_by_alloc)
$__internal_0_$__cuda_sm10x_tcgen05_guardrail_trap_col_being_dealloced_not_returned_by_alloc:
[----:B------:R-:W-:Y:S05]  /*9450*/  BPT.TRAP 0x1 ;  /* 0x000000040000795c */ /* 0x000fea0000300000 */
[----:B------:R-:W-:-:S04]  /*9460*/  MOV R3, 0x0 ;  /* 0x0000000000037802 */ /* 0x000fc80000000f00 */
[----:B------:R-:W-:Y:S05]  /*9470*/  RET.REL.NODEC R2 `(_ZN7cutlass13device_kernelINS_4conv6kernel13ConvUniversalINS1_16ConvProblemShapeILNS1_8OperatorE0ELi3EEENS1_10collective14CollectiveConvINS1_47MainloopSm100TmaUmmaWarpSpecializedImplicitGemmILS5_0ELi16ELi3ELi1ELi2EN4cute5tupleIJNSA_1CILi1EEESD_SD_EEEEENSB_IJNSC_ILi128EEENSC_ILi64EEENSB_IJNSC_ILi32EEEEEEEEENS_10bfloat16_tESL_NSA_8TiledMMAINSA_8MMA_AtomIJNSA_20SM100_MMA_F16BF16_SSISL_SL_fLi128ELi64ELNSA_4UMMA5MajorE0ELSQ_0ELNSP_7ScaleInE0ELSR_0EEEEEENSA_6LayoutISE_NSB_IJNSC_ILi0EEESV_SV_EEEEENSB_IJNSA_10UnderscoreESY_SY_EEEEENS7_6detail27Sm100ImplicitGemmTileTraitsINSA_20SM90_TMA_LOAD_IM2COLENSA_14ComposedLayoutINSA_7SwizzleILi2ELi4ELi3EEENSA_18smem_ptr_flag_bitsILi16EEENSU_INSB_IJNSC_ILi8EEESI_EEENSB_IJSI_SD_EEEEEEEvEENS12_INSA_13SM90_TMA_LOADES1D_vEEEENS_8epilogue10collective18CollectiveEpilogueINS1I_23Sm100TmaWarpSpecializedILi3ELi2ELi32ELb1ELb0EEEJSK_NSB_IJNSU_ISG_SD_EENSU_ISI_SD_EEEEESL_NSB_IJNSB_IJllllEEESD_SV_EEESL_S1R_NS1I_6fusion15FusionCallbacksIS1M_NS1S_17LinearCombinationISL_fSL_fLNS_15FloatRoundStyleE2EEESK_S1P_JEEENSA_5SM1004TMEM4LOAD26SM100_TMEM_LOAD_32dp32b32xES13_S1D_NSA_39AutoVectorizingCopyWithAssumedAlignmentILi128EEENSA_21SM90_TMA_STORE_IM2COLES1D_S23_S23_EEEvvEEEEvNT_6ParamsE) ;  /* 0xffffff6802e07950 */ /* 0x000fea0003c3ffff */
        .weak           $__internal_1_$__cuda_sm10x_tcgen05_guardrail_trap_phase_invalid_during_alloc
        .type           $__internal_1_$__cuda_sm10x_tcgen05_guardrail_trap_phase_invalid_during_alloc,@function
        .size           $__internal_1_$__cuda_sm10x_tcgen05_guardrail_trap_phase_invalid_during_alloc,($__internal_2_$__cuda_sm10x_tcgen05_guardrail_trap_unallocated_columns_being_dealloced - $__internal_1_$__cuda_sm10x_tcgen05_guardrail_trap_phase_invalid_during_alloc)
$__internal_1_$__cuda_sm10x_tcgen05_guardrail_trap_phase_invalid_during_alloc:
[----:B------:R-:W-:Y:S05]  /*9480*/  BPT.TRAP 0x1 ;  /* 0x000000040000795c */ /* 0x000fea0000300000 */
[----:B------:R-:W-:-:S04]  /*9490*/  HFMA2 R3, -RZ, RZ, 0, 0 ;  /* 0x00000000ff037431 */ /* 0x000fc800000001ff */
[----:B------:R-:W-:Y:S05]  /*94a0*/  RET.REL.NODEC R2 `(_ZN7cutlass13device_kernelINS_4conv6kernel13ConvUniversalINS1_16ConvProblemShapeILNS1_8OperatorE0ELi3EEENS1_10collective14CollectiveConvINS1_47MainloopSm100TmaUmmaWarpSpecializedImplicitGemmILS5_0ELi16ELi3ELi1ELi2EN4cute5tupleIJNSA_1CILi1EEESD_SD_EEEEENSB_IJNSC_ILi128EEENSC_ILi64EEENSB_IJNSC_ILi32EEEEEEEEENS_10bfloat16_tESL_NSA_8TiledMMAINSA_8MMA_AtomIJNSA_20SM100_MMA_F16BF16_SSISL_SL_fLi128ELi64ELNSA_4UMMA5MajorE0ELSQ_0ELNSP_7ScaleInE0ELSR_0EEEEEENSA_6LayoutISE_NSB_IJNSC_ILi0EEESV_SV_EEEEENSB_IJNSA_10UnderscoreESY_SY_EEEEENS7_6detail27Sm100ImplicitGemmTileTraitsINSA_20SM90_TMA_LOAD_IM2COLENSA_14ComposedLayoutINSA_7SwizzleILi2ELi4ELi3EEENSA_18smem_ptr_flag_bitsILi16EEENSU_INSB_IJNSC_ILi8EEESI_EEENSB_IJSI_SD_EEEEEEEvEENS12_INSA_13SM90_TMA_LOADES1D_vEEEENS_8epilogue10collective18CollectiveEpilogueINS1I_23Sm100TmaWarpSpecializedILi3ELi2ELi32ELb1ELb0EEEJSK_NSB_IJNSU_ISG_SD_EENSU_ISI_SD_EEEEESL_NSB_IJNSB_IJllllEEESD_SV_EEESL_S1R_NS1I_6fusion15FusionCallbacksIS1M_NS1S_17LinearCombinationISL_fSL_fLNS_15FloatRoundStyleE2EEESK_S1P_JEEENSA_5SM1004TMEM4LOAD26SM100_TMEM_LOAD_32dp32b32xES13_S1D_NSA_39AutoVectorizingCopyWithAssumedAlignmentILi128EEENSA_21SM90_TMA_STORE_IM2COLES1D_S23_S23_EEEvvEEEEvNT_6ParamsE) ;  /* 0xffffff6802d47950 */ /* 0x000fea0003c3ffff */
        .weak           $__internal_2_$__cuda_sm10x_tcgen05_guardrail_trap_unallocated_columns_being_dealloced
        .type           $__internal_2_$__cuda_sm10x_tcgen05_guardrail_trap_unallocated_columns_being_dealloced,@function
        .size           $__internal_2_$__cuda_sm10x_tcgen05_guardrail_trap_unallocated_columns_being_dealloced,(.L_x_180 - $__internal_2_$__cuda_sm10x_tcgen05_guardrail_trap_unallocated_columns_being_dealloced)
$__internal_2_$__cuda_sm10x_tcgen05_guardrail_trap_unallocated_columns_being_dealloced:
[----:B------:R-:W-:Y:S05]  /*94b0*/  BPT.TRAP 0x1 ;  /* 0x000000040000795c */ /* 0x000fea0000300000 */
[----:B------:R-:W-:-:S04]  /*94c0*/  MOV R3, 0x0 ;  /* 0x0000000000037802 */ /* 0x000fc80000000f00 */
[----:B------:R-:W-:Y:S05]  /*94d0*/  RET.REL.NODEC R2 `(_ZN7cutlass13device_kernelINS_4conv6kernel13ConvUniversalINS1_16ConvProblemShapeILNS1_8OperatorE0ELi3EEENS1_10collective14CollectiveConvINS1_47MainloopSm100TmaUmmaWarpSpecializedImplicitGemmILS5_0ELi16ELi3ELi1ELi2EN4cute5tupleIJNSA_1CILi1EEESD_SD_EEEEENSB_IJNSC_ILi128EEENSC_ILi64EEENSB_IJNSC_ILi32EEEEEEEEENS_10bfloat16_tESL_NSA_8TiledMMAINSA_8MMA_AtomIJNSA_20SM100_MMA_F16BF16_SSISL_SL_fLi128ELi64ELNSA_4UMMA5MajorE0ELSQ_0ELNSP_7ScaleInE0ELSR_0EEEEEENSA_6LayoutISE_NSB_IJNSC_ILi0EEESV_SV_EEEEENSB_IJNSA_10UnderscoreESY_SY_EEEEENS7_6detail27Sm100ImplicitGemmTileTraitsINSA_20SM90_TMA_LOAD_IM2COLENSA_14ComposedLayoutINSA_7SwizzleILi2ELi4ELi3EEENSA_18smem_ptr_flag_bitsILi16EEENSU_INSB_IJNSC_ILi8EEESI_EEENSB_IJSI_SD_EEEEEEEvEENS12_INSA_13SM90_TMA_LOADES1D_vEEEENS_8epilogue10collective18CollectiveEpilogueINS1I_23Sm100TmaWarpSpecializedILi3ELi2ELi32ELb1ELb0EEEJSK_NSB_IJNSU_ISG_SD_EENSU_ISI_SD_EEEEESL_NSB_IJNSB_IJllllEEESD_SV_EEESL_S1R_NS1I_6fusion15FusionCallbacksIS1M_NS1S_17LinearCombinationISL_fSL_fLNS_15FloatRoundStyleE2EEESK_S1P_JEEENSA_5SM1004TMEM4LOAD26SM100_TMEM_LOAD_32dp32b32xES13_S1D_NSA_39AutoVectorizingCopyWithAssumedAlignmentILi128EEENSA_21SM90_TMA_STORE_IM2COLES1D_S23_S23_EEEvvEEEEvNT_6ParamsE) ;  /* 0xffffff6802c87950 */ /* 0x000fea0003c3ffff */
.L_x_179:
[----:B------:R-:W-:-:S00]  /*94e0*/  BRA `(.L_x_179) ;  /* 0xfffffffc00fc7947 */ /* 0x000fc0000383ffff */
[----:B------:R-:W-:-:S00]  /*94f0*/  NOP ;  /* 0x0000000000007918 */ /* 0x000fc00000000000 */
        /* <DEDUP_REMOVED lines=8> */
.L_x_180:


//--------------------- .nv.global.init           --------------------------
	.section	.nv.global.init,"aw",@progbits
.nv.global.init:
	.type		$str$29,@object
	.size		$str$29,($str$30 - $str$29)
$str$29:
        /*0000*/ 	.byte	0x28, 0x61, 0x64, 0x64, 0x72, 0x65, 0x73, 0x73, 0x20, 0x26, 0x20, 0x6d, 0x61, 0x73, 0x6b, 0x29
        /*0010*/ 	.byte	0x20, 0x3d, 0x3d, 0x20, 0x30, 0x00
	.type		$str$30,@object
	.size		$str$30,($str$28 - $str$30)
$str$30:
        /*0016*/ 	.byte	0x2f, 0x74, 0x6d, 0x70, 0x2f, 0x63, 0x75, 0x74, 0x6c, 0x61, 0x73, 0x73, 0x5f, 0x73, 0x77, 0x65
        /*0026*/ 	.byte	0x65, 0x70, 0x5f, 0x73, 0x72, 0x63, 0x2f, 0x69, 0x6e, 0x63, 0x6c, 0x75, 0x64, 0x65, 0x2f, 0x63
        /*0036*/ 	.byte	0x75, 0x74, 0x65, 0x2f, 0x70, 0x6f, 0x69, 0x6e, 0x74, 0x65, 0x72, 0x5f, 0x66, 0x6c, 0x61, 0x67
        /*0046*/ 	.byte	0x67, 0x65, 0x64, 0x2e, 0x68, 0x70, 0x70, 0x00
	.type		$str$28,@object
	.size		$str$28,($str$27 - $str$28)
$str$28:
        /*004e*/ 	.byte	0x2f, 0x74, 0x6d, 0x70, 0x2f, 0x63, 0x75, 0x74, 0x6c, 0x61, 0x73, 0x73, 0x5f, 0x73, 0x77, 0x65
        /*005e*/ 	.byte	0x65, 0x70, 0x5f, 0x73, 0x72, 0x63, 0x2f, 0x69, 0x6e, 0x63, 0x6c, 0x75, 0x64, 0x65, 0x2f, 0x63
        /*006e*/ 	.byte	0x75, 0x74, 0x65, 0x2f, 0x61, 0x74, 0x6f, 0x6d, 0x2f, 0x63, 0x6f, 0x70, 0x79, 0x5f, 0x74, 0x72
        /*007e*/ 	.byte	0x61, 0x69, 0x74, 0x73, 0x5f, 0x73, 0x6d, 0x31, 0x30, 0x30, 0x2e, 0x68, 0x70, 0x70, 0x00
	.type		$str$27,@object
	.size		$str$27,(__unnamed_1 - $str$27)
$str$27:
        /*008d*/ 	.byte	0x28, 0x28, 0x75, 0x69, 0x6e, 0x74, 0x33, 0x32, 0x5f, 0x74, 0x28, 0x74, 0x68, 0x72, 0x65, 0x61
        /*009d*/ 	.byte	0x64, 0x49, 0x64, 0x78, 0x2e, 0x78, 0x29, 0x20, 0x2f, 0x20, 0x33, 0x32, 0x29, 0x20, 0x25, 0x20
        /*00ad*/ 	.byte	0x34, 0x29, 0x20, 0x3d, 0x3d, 0x20, 0x28, 0x28, 0x28, 0x74, 0x6d, 0x65, 0x6d, 0x5f, 0x61, 0x64
        /*00bd*/ 	.byte	0x64, 0x72, 0x20, 0x3e, 0x3e, 0x20, 0x31, 0x36, 0x29, 0x20, 0x2f, 0x20, 0x33, 0x32, 0x29, 0x20
        /*00cd*/ 	.byte	0x25, 0x20, 0x34, 0x29, 0x00
	.type		__unnamed_1,@object
	.size		__unnamed_1,(__unnamed_2 - __unnamed_1)
__unnamed_1:
        /*00d2*/ 	.byte	0x61, 0x75, 0x74, 0x6f, 0x20, 0x63, 0x75, 0x74, 0x65, 0x3a, 0x3a, 0x61, 0x73, 0x5f, 0x70, 0x6f
        /* <DEDUP_REMOVED lines=24> */
        /*0262*/ 	.byte	0x34, 0x30, 0x39, 0x36, 0x3e, 0x3e, 0x3e, 0x3e, 0x5d, 0x00
	.type		__unnamed_2,@object
	.size		__unnamed_2,(.L_2 - __unnamed_2)
__unnamed_2:
        /* <DEDUP_REMOVED lines=42> */
        /*050c*/ 	.byte	0x3e, 0x3e, 0x5d, 0x00
.L_2:


//--------------------- .nv.shared._ZN7cutlass13device_kernelINS_4conv6kernel13ConvUniversalINS1_16ConvProblemShapeILNS1_8OperatorE0ELi3EEENS1_10collective14CollectiveConvINS1_47MainloopSm100TmaUmmaWarpSpecializedImplicitGemmILS5_0ELi16ELi3ELi1ELi2EN4cute5tupleIJNSA_1CILi1EEESD_SD_EEEEENSB_IJNSC_ILi128EEENSC_ILi64EEENSB_IJNSC_ILi32EEEEEEEEENS_10bfloat16_tESL_NSA_8TiledMMAINSA_8MMA_AtomIJNSA_20SM100_MMA_F16BF16_SSISL_SL_fLi128ELi64ELNSA_4UMMA5MajorE0ELSQ_0ELNSP_7ScaleInE0ELSR_0EEEEEENSA_6LayoutISE_NSB_IJNSC_ILi0EEESV_SV_EEEEENSB_IJNSA_10UnderscoreESY_SY_EEEEENS7_6detail27Sm100ImplicitGemmTileTraitsINSA_20SM90_TMA_LOAD_IM2COLENSA_14ComposedLayoutINSA_7SwizzleILi2ELi4ELi3EEENSA_18smem_ptr_flag_bitsILi16EEENSU_INSB_IJNSC_ILi8EEESI_EEENSB_IJSI_SD_EEEEEEEvEENS12_INSA_13SM90_TMA_LOADES1D_vEEEENS_8epilogue10collective18CollectiveEpilogueINS1I_23Sm100TmaWarpSpecializedILi3ELi2ELi32ELb1ELb0EEEJSK_NSB_IJNSU_ISG_SD_EENSU_ISI_SD_EEEEESL_NSB_IJNSB_IJllllEEESD_SV_EEESL_S1R_NS1I_6fusion15FusionCallbacksIS1M_NS1S_17LinearCombinationISL_fSL_fLNS_15FloatRoundStyleE2EEESK_S1P_JEEENSA_5SM1004TMEM4LOAD26SM100_TMEM_LOAD_32dp32b32xES13_S1D_NSA_39AutoVectorizingCopyWithAssumedAlignmentILi128EEENSA_21SM90_TMA_STORE_IM2COLES1D_S23_S23_EEEvvEEEEvNT_6ParamsE --------------------------
	.section	.nv.shared._ZN7cutlass13device_kernelINS_4conv6kernel13ConvUniversalINS1_16ConvProblemShapeILNS1_8OperatorE0ELi3EEENS1_10collective14CollectiveConvINS1_47MainloopSm100TmaUmmaWarpSpecializedImplicitGemmILS5_0ELi16ELi3ELi1ELi2EN4cute5tupleIJNSA_1CILi1EEESD_SD_EEEEENSB_IJNSC_ILi128EEENSC_ILi64EEENSB_IJNSC_ILi32EEEEEEEEENS_10bfloat16_tESL_NSA_8TiledMMAINSA_8MMA_AtomIJNSA_20SM100_MMA_F16BF16_SSISL_SL_fLi128ELi64ELNSA_4UMMA5MajorE0ELSQ_0ELNSP_7ScaleInE0ELSR_0EEEEEENSA_6LayoutISE_NSB_IJNSC_ILi0EEESV_SV_EEEEENSB_IJNSA_10UnderscoreESY_SY_EEEEENS7_6detail27Sm100ImplicitGemmTileTraitsINSA_20SM90_TMA_LOAD_IM2COLENSA_14ComposedLayoutINSA_7SwizzleILi2ELi4ELi3EEENSA_18smem_ptr_flag_bitsILi16EEENSU_INSB_IJNSC_ILi8EEESI_EEENSB_IJSI_SD_EEEEEEEvEENS12_INSA_13SM90_TMA_LOADES1D_vEEEENS_8epilogue10collective18CollectiveEpilogueINS1I_23Sm100TmaWarpSpecializedILi3ELi2ELi32ELb1ELb0EEEJSK_NSB_IJNSU_ISG_SD_EENSU_ISI_SD_EEEEESL_NSB_IJNSB_IJllllEEESD_SV_EEESL_S1R_NS1I_6fusion15FusionCallbacksIS1M_NS1S_17LinearCombinationISL_fSL_fLNS_15FloatRoundStyleE2EEESK_S1P_JEEENSA_5SM1004TMEM4LOAD26SM100_TMEM_LOAD_32dp32b32xES13_S1D_NSA_39AutoVectorizingCopyWithAssumedAlignmentILi128EEENSA_21SM90_TMA_STORE_IM2COLES1D_S23_S23_EEEvvEEEEvNT_6ParamsE,"aw",@nobits
	.sectionflags	@""
	.align	16
	.zero		1024


//--------------------- .nv.shared.reserved.0     --------------------------
	.section	.nv.shared.reserved.0,"aw",@nobits
	.weak		__nv_reservedSMEM_offset_0_alias
	.size		__nv_reservedSMEM_offset_0_alias, 0, 64
	.other		__nv_reservedSMEM_offset_0_alias,@"STO_CUDA_RESERVED_SHARED STV_DEFAULT"
__nv_reservedSMEM_offset_0_alias:
	.zero		0
.nv.shared.reserved.0:
	.zero		64
	.weak		__nv_reservedSMEM_tcgen05_partition
	.type		__nv_reservedSMEM_tcgen05_partition,@object
	.size		__nv_reservedSMEM_tcgen05_partition,(.L_0 - __nv_reservedSMEM_tcgen05_partition)
__nv_reservedSMEM_tcgen05_partition:
	.zero		32
.L_0:


//--------------------- .nv.global                --------------------------
	.section	.nv.global,"aw",@nobits
.nv.global:
	.type		_ZN39_INTERNAL_5706f41f_4_k_cu_56edab4d_30644cute1_E,@object
	.size		_ZN39_INTERNAL_5706f41f_4_k_cu_56edab4d_30644cute1_E,(_ZN39_INTERNAL_5706f41f_4_k_cu_56edab4d_30644cuda3std3__45__cpo6cbeginE - _ZN39_INTERNAL_5706f41f_4_k_cu_56edab4d_30644cute1_E)
_ZN39_INTERNAL_5706f41f_4_k_cu_56edab4d_30644cute1_E:
	.zero		1
	.type		_ZN39_INTERNAL_5706f41f_4_k_cu_56edab4d_30644cuda3std3__45__cpo6cbeginE,@object
	.size		_ZN39_INTERNAL_5706f41f_4_k_cu_56edab4d_30644cuda3std3__45__cpo6cbeginE,(_ZN39_INTERNAL_5706f41f_4_k_cu_56edab4d_30644cuda3std3__48in_placeE - _ZN39_INTERNAL_5706f41f_4_k_cu_56edab4d_30644cuda3std3__45__cpo6cbeginE)
_ZN39_INTERNAL_5706f41f_4_k_cu_56edab4d_30644cuda3std3__45__cpo6cbeginE:
	.zero		1
	.type		_ZN39_INTERNAL_5706f41f_4_k_cu_56edab4d_30644cuda3std3__48in_placeE,@object
	.size		_ZN39_INTERNAL_5706f41f_4_k_cu_56edab4d_30644cuda3std3__48in_placeE,(_ZN39_INTERNAL_5706f41f_4_k_cu_56edab4d_30644cuda3std6ranges3__45__cpo9iter_moveE - _ZN39_INTERNAL_5706f41f_4_k_cu_56edab4d_30644cuda3std3__48in_placeE)
_ZN39_INTERNAL_5706f41f_4_k_cu_56edab4d_30644cuda3std3__48in_placeE:
	.zero		1
	.type		_ZN39_INTERNAL_5706f41f_4_k_cu_56edab4d_30644cuda3std6ranges3__45__cpo9iter_moveE,@object
	.size		_ZN39_INTERNAL_5706f41f_4_k_cu_56edab4d_30644cuda3std6ranges3__45__cpo9iter_moveE,(_ZN39_INTERNAL_5706f41f_4_k_cu_56edab4d_30644cuda3std3__45__cpo5beginE - _ZN39_INTERNAL_5706f41f_4_k_cu_56edab4d_30644cuda3std6ranges3__45__cpo9iter_moveE)
_ZN39_INTERNAL_5706f41f_4_k_cu_56edab4d_30644cuda3std6ranges3__45__cpo9iter_moveE:
	.zero		1
	.type		_ZN39_INTERNAL_5706f41f_4_k_cu_56edab4d_30644cuda3std3__45__cpo5beginE,@object
	.size		_ZN39_INTERNAL_5706f41f_4_k_cu_56edab4d_30644cuda3std3__45__cpo5beginE,(_ZN39_INTERNAL_5706f41f_4_k_cu_56edab4d_30644cuda3std3__441_GLOBAL__N__5706f41f_4_k_cu_56edab4d_30646ignoreE - _ZN39_INTERNAL_5706f41f_4_k_cu_56edab4d_30644cuda3std3__45__cpo5beginE)
_ZN39_INTERNAL_5706f41f_4_k_cu_56edab4d_30644cuda3std3__45__cpo5beginE:
	.zero		1
	.type		_ZN39_INTERNAL_5706f41f_4_k_cu_56edab4d_30644cuda3std3__441_GLOBAL__N__5706f41f_4_k_cu_56edab4d_30646ignoreE,@object
	.size		_ZN39_INTERNAL_5706f41f_4_k_cu_56edab4d_30644cuda3std3__441_GLOBAL__N__5706f41f_4_k_cu_56edab4d_30646ignoreE,(_ZN39_INTERNAL_5706f41f_4_k_cu_56edab4d_30644cute7productE - _ZN39_INTERNAL_5706f41f_4_k_cu_56edab4d_30644cuda3std3__441_GLOBAL__N__5706f41f_4_k_cu_56edab4d_30646ignoreE)
_ZN39_INTERNAL_5706f41f_4_k_cu_56edab4d_30644cuda3std3__441_GLOBAL__N__5706f41f_4_k_cu_56edab4d_30646ignoreE:
	.zero		1
	.type		_ZN39_INTERNAL_5706f41f_4_k_cu_56edab4d_30644cute7productE,@object
	.size		_ZN39_INTERNAL_5706f41f_4_k_cu_56edab4d_30644cute7productE,(_ZN39_INTERNAL_5706f41f_4_k_cu_56edab4d_30644cuda3std3__45__cpo3endE - _ZN39_INTERNAL_5706f41f_4_k_cu_56edab4d_30644cute7productE)
_ZN39_INTERNAL_5706f41f_4_k_cu_56edab4d_30644cute7productE:
	.zero		1
	.type		_ZN39_INTERNAL_5706f41f_4_k_cu_56edab4d_30644cuda3std3__45__cpo3endE,@object
	.size		_ZN39_INTERNAL_5706f41f_4_k_cu_56edab4d_30644cuda3std3__45__cpo3endE,(_ZN39_INTERNAL_5706f41f_4_k_cu_56edab4d_30644cuda3std3__419piecewise_constructE - _ZN39_INTERNAL_5706f41f_4_k_cu_56edab4d_30644cuda3std3__45__cpo3endE)
_ZN39_INTERNAL_5706f41f_4_k_cu_56edab4d_30644cuda3std3__45__cpo3endE:
	.zero		1
	.type		_ZN39_INTERNAL_5706f41f_4_k_cu_56edab4d_30644cuda3std3__419piecewise_constructE,@object
	.size		_ZN39_INTERNAL_5706f41f_4_k_cu_56edab4d_30644cuda3std3__419piecewise_constructE,(_ZN39_INTERNAL_5706f41f_4_k_cu_56edab4d_30644cuda3std3__45__cpo4cendE - _ZN39_INTERNAL_5706f41f_4_k_cu_56edab4d_30644cuda3std3__419piecewise_constructE)
_ZN39_INTERNAL_5706f41f_4_k_cu_56edab4d_30644cuda3std3__419piecewise_constructE:
	.zero		1
	.type		_ZN39_INTERNAL_5706f41f_4_k_cu_56edab4d_30644cuda3std3__45__cpo4cendE,@object
	.size		_ZN39_INTERNAL_5706f41f_4_k_cu_56edab4d_30644cuda3std3__45__cpo4cendE,(_ZN39_INTERNAL_5706f41f_4_k_cu_56edab4d_30644cuda3std6ranges3__45__cpo4swapE - _ZN39_INTERNAL_5706f41f_4_k_cu_56edab4d_30644cuda3std3__45__cpo4cendE)
_ZN39_INTERNAL_5706f41f_4_k_cu_56edab4d_30644cuda3std3__45__cpo4cendE:
	.zero		1
	.type		_ZN39_INTERNAL_5706f41f_4_k_cu_56edab4d_30644cuda3std6ranges3__45__cpo4swapE,@object
	.size		_ZN39_INTERNAL_5706f41f_4_k_cu_56edab4d_30644cuda3std6ranges3__45__cpo4swapE,(.L_10 - _ZN39_INTERNAL_5706f41f_4_k_cu_56edab4d_30644cuda3std6ranges3__45__cpo4swapE)
_ZN39_INTERNAL_5706f41f_4_k_cu_56edab4d_30644cuda3std6ranges3__45__cpo4swapE:
	.zero		1
.L_10:


//--------------------- .nv.constant0._ZN7cutlass13device_kernelINS_4conv6kernel13ConvUniversalINS1_16ConvProblemShapeILNS1_8OperatorE0ELi3EEENS1_10collective14CollectiveConvINS1_47MainloopSm100TmaUmmaWarpSpecializedImplicitGemmILS5_0ELi16ELi3ELi1ELi2EN4cute5tupleIJNSA_1CILi1EEESD_SD_EEEEENSB_IJNSC_ILi128EEENSC_ILi64EEENSB_IJNSC_ILi32EEEEEEEEENS_10bfloat16_tESL_NSA_8TiledMMAINSA_8MMA_AtomIJNSA_20SM100_MMA_F16BF16_SSISL_SL_fLi128ELi64ELNSA_4UMMA5MajorE0ELSQ_0ELNSP_7ScaleInE0ELSR_0EEEEEENSA_6LayoutISE_NSB_IJNSC_ILi0EEESV_SV_EEEEENSB_IJNSA_10UnderscoreESY_SY_EEEEENS7_6detail27Sm100ImplicitGemmTileTraitsINSA_20SM90_TMA_LOAD_IM2COLENSA_14ComposedLayoutINSA_7SwizzleILi2ELi4ELi3EEENSA_18smem_ptr_flag_bitsILi16EEENSU_INSB_IJNSC_ILi8EEESI_EEENSB_IJSI_SD_EEEEEEEvEENS12_INSA_13SM90_TMA_LOADES1D_vEEEENS_8epilogue10collective18CollectiveEpilogueINS1I_23Sm100TmaWarpSpecializedILi3ELi2ELi32ELb1ELb0EEEJSK_NSB_IJNSU_ISG_SD_EENSU_ISI_SD_EEEEESL_NSB_IJNSB_IJllllEEESD_SV_EEESL_S1R_NS1I_6fusion15FusionCallbacksIS1M_NS1S_17LinearCombinationISL_fSL_fLNS_15FloatRoundStyleE2EEESK_S1P_JEEENSA_5SM1004TMEM4LOAD26SM100_TMEM_LOAD_32dp32b32xES13_S1D_NSA_39AutoVectorizingCopyWithAssumedAlignmentILi128EEENSA_21SM90_TMA_STORE_IM2COLES1D_S23_S23_EEEvvEEEEvNT_6ParamsE --------------------------
	.section	.nv.constant0._ZN7cutlass13device_kernelINS_4conv6kernel13ConvUniversalINS1_16ConvProblemShapeILNS1_8OperatorE0ELi3EEENS1_10collective14CollectiveConvINS1_47MainloopSm100TmaUmmaWarpSpecializedImplicitGemmILS5_0ELi16ELi3ELi1ELi2EN4cute5tupleIJNSA_1CILi1EEESD_SD_EEEEENSB_IJNSC_ILi128EEENSC_ILi64EEENSB_IJNSC_ILi32EEEEEEEEENS_10bfloat16_tESL_NSA_8TiledMMAINSA_8MMA_AtomIJNSA_20SM100_MMA_F16BF16_SSISL_SL_fLi128ELi64ELNSA_4UMMA5MajorE0ELSQ_0ELNSP_7ScaleInE0ELSR_0EEEEEENSA_6LayoutISE_NSB_IJNSC_ILi0EEESV_SV_EEEEENSB_IJNSA_10UnderscoreESY_SY_EEEEENS7_6detail27Sm100ImplicitGemmTileTraitsINSA_20SM90_TMA_LOAD_IM2COLENSA_14ComposedLayoutINSA_7SwizzleILi2ELi4ELi3EEENSA_18smem_ptr_flag_bitsILi16EEENSU_INSB_IJNSC_ILi8EEESI_EEENSB_IJSI_SD_EEEEEEEvEENS12_INSA_13SM90_TMA_LOADES1D_vEEEENS_8epilogue10collective18CollectiveEpilogueINS1I_23Sm100TmaWarpSpecializedILi3ELi2ELi32ELb1ELb0EEEJSK_NSB_IJNSU_ISG_SD_EENSU_ISI_SD_EEEEESL_NSB_IJNSB_IJllllEEESD_SV_EEESL_S1R_NS1I_6fusion15FusionCallbacksIS1M_NS1S_17LinearCombinationISL_fSL_fLNS_15FloatRoundStyleE2EEESK_S1P_JEEENSA_5SM1004TMEM4LOAD26SM100_TMEM_LOAD_32dp32b32xES13_S1D_NSA_39AutoVectorizingCopyWithAssumedAlignmentILi128EEENSA_21SM90_TMA_STORE_IM2COLES1D_S23_S23_EEEvvEEEEvNT_6ParamsE,"a",@progbits
	.sectionflags	@""
	.align	4
.nv.constant0._ZN7cutlass13device_kernelINS_4conv6kernel13ConvUniversalINS1_16ConvProblemShapeILNS1_8OperatorE0ELi3EEENS1_10collective14CollectiveConvINS1_47MainloopSm100TmaUmmaWarpSpecializedImplicitGemmILS5_0ELi16ELi3ELi1ELi2EN4cute5tupleIJNSA_1CILi1EEESD_SD_EEEEENSB_IJNSC_ILi128EEENSC_ILi64EEENSB_IJNSC_ILi32EEEEEEEEENS_10bfloat16_tESL_NSA_8TiledMMAINSA_8MMA_AtomIJNSA_20SM100_MMA_F16BF16_SSISL_SL_fLi128ELi64ELNSA_4UMMA5MajorE0ELSQ_0ELNSP_7ScaleInE0ELSR_0EEEEEENSA_6LayoutISE_NSB_IJNSC_ILi0EEESV_SV_EEEEENSB_IJNSA_10UnderscoreESY_SY_EEEEENS7_6detail27Sm100ImplicitGemmTileTraitsINSA_20SM90_TMA_LOAD_IM2COLENSA_14ComposedLayoutINSA_7SwizzleILi2ELi4ELi3EEENSA_18smem_ptr_flag_bitsILi16EEENSU_INSB_IJNSC_ILi8EEESI_EEENSB_IJSI_SD_EEEEEEEvEENS12_INSA_13SM90_TMA_LOADES1D_vEEEENS_8epilogue10collective18CollectiveEpilogueINS1I_23Sm100TmaWarpSpecializedILi3ELi2ELi32ELb1ELb0EEEJSK_NSB_IJNSU_ISG_SD_EENSU_ISI_SD_EEEEESL_NSB_IJNSB_IJllllEEESD_SV_EEESL_S1R_NS1I_6fusion15FusionCallbacksIS1M_NS1S_17LinearCombinationISL_fSL_fLNS_15FloatRoundStyleE2EEESK_S1P_JEEENSA_5SM1004TMEM4LOAD26SM100_TMEM_LOAD_32dp32b32xES13_S1D_NSA_39AutoVectorizingCopyWithAssumedAlignmentILi128EEENSA_21SM90_TMA_STORE_IM2COLES1D_S23_S23_EEEvvEEEEvNT_6ParamsE:
	.zero		3200


//--------------------- SYMBOLS --------------------------

	.type		.nv.reservedSmem.offset0,@object
	.size		.nv.reservedSmem.offset0,0x4
	.type		.nv.reservedSmem.cap,@object
	.size		.nv.reservedSmem.cap,0x4
	.type		__assertfail,@function
